def gluon_mma(
    a_ptr,
    b_ptr,
    c_ptr,
    M: gl.constexpr,
    N: gl.constexpr,
    K: gl.constexpr,
    BLK_A: gl.constexpr,
    BLK_B: gl.constexpr,
    SHARED_A: gl.constexpr,
    SHARED_B: gl.constexpr,
    ACC_LAYOUT: gl.constexpr,
    TMEM_LAYOUT: gl.constexpr,
    USE_TCGEN05: gl.constexpr,
    IS_ASYNC: gl.constexpr,
):
    offs_m = gl.arange(0, M, layout=gl.SliceLayout(1, BLK_A))
    offs_ka = gl.arange(0, K, layout=gl.SliceLayout(0, BLK_A))
    offs_kb = gl.arange(0, K, layout=gl.SliceLayout(1, BLK_B))
    offs_n = gl.arange(0, N, layout=gl.SliceLayout(0, BLK_B))
    a = gl.load(a_ptr + offs_m[:, None] * K + offs_ka[None, :])
    b = gl.load(b_ptr + offs_kb[:, None] * N + offs_n[None, :])
    a_smem = gl.allocate_shared_memory(a.dtype, [M, K], SHARED_A, a)
    b_smem = gl.allocate_shared_memory(b.dtype, [K, N], SHARED_B, b)

    if USE_TCGEN05:
        fence_async_shared()
        bar = gl.allocate_shared_memory(gl.int64, [1], mbarrier.MBarrierLayout())
        mbarrier.init(bar, count=1)
        acc_tmem = allocate_tensor_memory(gl.float32, [M, N], TMEM_LAYOUT)
        tcgen05_mma(a_smem, b_smem, acc_tmem, use_acc=False)
        tcgen05_commit(bar)
        mbarrier.wait(bar, phase=0)
        mbarrier.invalidate(bar)
        acc = acc_tmem.load(ACC_LAYOUT)
    else:
        acc = gl.zeros([M, N], dtype=gl.float32, layout=ACC_LAYOUT)
        acc = hopper.warpgroup_mma(a_smem, b_smem, acc, is_async=IS_ASYNC)
        if IS_ASYNC:
            acc = hopper.warpgroup_mma_wait(num_outstanding=0, deps=[acc])

    out_layout: gl.constexpr = gl.BlockedLayout(
        [1, 1], [1, 32], [gl.num_warps(), 1], [1, 0]
    )
    acc = gl.convert_layout(acc, out_layout)
    offs_cm = gl.arange(0, M, layout=gl.SliceLayout(1, out_layout))
    offs_cn = gl.arange(0, N, layout=gl.SliceLayout(0, out_layout))
    gl.store(c_ptr + offs_cm[:, None] * N + offs_cn[None, :], acc)

# config = {"BLOCK_K": 128, "BLOCK_M": 128, "BLOCK_N": 64, "arch": "sm_100", "dtype": "bf16", "is_async": 1, "num_warps": 8}
# arch = sm_100


// ===== COMPILED SASS (sm_100a) =====

	.target	sm_100a

	.elftype	@"ET_EXEC"


//--------------------- .note.nv.tkinfo           --------------------------
	.section	.note.nv.tkinfo,"",@"SHT_NOTE"
	.sectionflags	@"SHF_NOTE_NV_TKINFO"
	.tkinfo
        /*0018*/ 	.word	0x00000081
        /*0030*/ 	.string	""
        /*0030*/ 	.string	"ptxas-blackwell"
        /*0030*/ 	.string	"Cuda compilation tools, release 12.9, V12.9.86"
        /*0030*/ 	.string	"Build cuda_12.9.r12.9/compiler.36037853_0"
        /*0030*/ 	.string	"-v  -suppress-debug-info  -lineinfo  -arch sm_100a "



//--------------------- .note.nv.cuver            --------------------------
	.section	.note.nv.cuver,"",@"SHT_NOTE"
	.sectionflags	@"SHF_NOTE_NV_CUVER"
        /*0018*/ 	.short	0x0001
        /*001a*/ 	.short	0x0064
        /*001c*/ 	.short	0x0001
        /*001e*/ 	.short	0x0000
        /*0020*/ 	.short	0x0001
        /*0022*/ 	.short	0x0000


//--------------------- .nv.info                  --------------------------
	.section	.nv.info,"",@"SHT_CUDA_INFO"
	.align	4


	//----- nvinfo : EIATTR_REGCOUNT
	.align		4
        /*0000*/ 	.byte	0x04, 0x2f
        /*0002*/ 	.short	(.L_4 - .L_3)
	.align		4
.L_3:
        /*0004*/ 	.word	index@(gluon_mma)
        /*0008*/ 	.word	0x00000043


	//----- nvinfo : EIATTR_FRAME_SIZE
	.align		4
.L_4:
        /*000c*/ 	.byte	0x04, 0x11
        /*000e*/ 	.short	(.L_6 - .L_5)
	.align		4
.L_5:
        /*0010*/ 	.word	index@($__internal_2_$__cuda_sm10x_tcgen05_guardrail_trap_unallocated_columns_being_dealloced)
        /*0014*/ 	.word	0x00000000


	//----- nvinfo : EIATTR_FRAME_SIZE
	.align		4
.L_6:
        /*0018*/ 	.byte	0x04, 0x11
        /*001a*/ 	.short	(.L_8 - .L_7)
	.align		4
.L_7:
        /*001c*/ 	.word	index@($__internal_1_$__cuda_sm10x_tcgen05_guardrail_trap_phase_invalid_during_alloc)
        /*0020*/ 	.word	0x00000000


	//----- nvinfo : EIATTR_FRAME_SIZE
	.align		4
.L_8:
        /*0024*/ 	.byte	0x04, 0x11
        /*0026*/ 	.short	(.L_10 - .L_9)
	.align		4
.L_9:
        /*0028*/ 	.word	index@($__internal_0_$__cuda_sm10x_tcgen05_guardrail_trap_col_being_dealloced_not_returned_by_alloc)
        /*002c*/ 	.word	0x00000000


	//----- nvinfo : EIATTR_FRAME_SIZE
	.align		4
.L_10:
        /*0030*/ 	.byte	0x04, 0x11
        /*0032*/ 	.short	(.L_12 - .L_11)
	.align		4
.L_11:
        /*0034*/ 	.word	index@(gluon_mma)
        /*0038*/ 	.word	0x00000000


	//----- nvinfo : EIATTR_MIN_STACK_SIZE
	.align		4
.L_12:
        /*003c*/ 	.byte	0x04, 0x12
        /*003e*/ 	.short	(.L_14 - .L_13)
	.align		4
.L_13:
        /*0040*/ 	.word	index@(gluon_mma)
        /*0044*/ 	.word	0x00000000
.L_14:


//--------------------- .nv.info.gluon_mma        --------------------------
	.section	.nv.info.gluon_mma,"",@"SHT_CUDA_INFO"
	.sectionflags	@""
	.align	4


	//----- nvinfo : EIATTR_CUDA_API_VERSION
	.align		4
        /*0000*/ 	.byte	0x04, 0x37
        /*0002*/ 	.short	(.L_16 - .L_15)
.L_15:
        /*0004*/ 	.word	0x00000081


	//----- nvinfo : EIATTR_KPARAM_INFO
	.align		4
.L_16:
        /*0008*/ 	.byte	0x04, 0x17
        /*000a*/ 	.short	(.L_18 - .L_17)
.L_17:
        /*000c*/ 	.word	0x00000000
        /*0010*/ 	.short	0x0004
        /*0012*/ 	.short	0x0020
        /*0014*/ 	.byte	0x00, 0xf4, 0x21, 0x00


	//----- nvinfo : EIATTR_KPARAM_INFO
	.align		4
.L_18:
        /*0018*/ 	.byte	0x04, 0x17
        /*001a*/ 	.short	(.L_20 - .L_19)
.L_19:
        /*001c*/ 	.word	0x00000000
        /*0020*/ 	.short	0x0003
        /*0022*/ 	.short	0x0018
        /*0024*/ 	.byte	0x00, 0xf4, 0x21, 0x00


	//----- nvinfo : EIATTR_KPARAM_INFO
	.align		4
.L_20:
        /*0028*/ 	.byte	0x04, 0x17
        /*002a*/ 	.short	(.L_22 - .L_21)
.L_21:
        /*002c*/ 	.word	0x00000000
        /*0030*/ 	.short	0x0002
        /*0032*/ 	.short	0x0010
        /*0034*/ 	.byte	0x00, 0xf4, 0x21, 0x00


	//----- nvinfo : EIATTR_KPARAM_INFO
	.align		4
.L_22:
        /*0038*/ 	.byte	0x04, 0x17
        /*003a*/ 	.short	(.L_24 - .L_23)
.L_23:
        /*003c*/ 	.word	0x00000000
        /*0040*/ 	.short	0x0001
        /*0042*/ 	.short	0x0008
        /*0044*/ 	.byte	0x00, 0xf4, 0x21, 0x00


	//----- nvinfo : EIATTR_KPARAM_INFO
	.align		4
.L_24:
        /*0048*/ 	.byte	0x04, 0x17
        /*004a*/ 	.short	(.L_26 - .L_25)
.L_25:
        /*004c*/ 	.word	0x00000000
        /*0050*/ 	.short	0x0000
        /*0052*/ 	.short	0x0000
        /*0054*/ 	.byte	0x00, 0xf4, 0x21, 0x00


	//----- nvinfo : EIATTR_AT_ENTRY_FRAGMENTS
	.align		4
.L_26:
        /*0058*/ 	.byte	0x04, 0x4f
        /*005a*/ 	.short	(.L_28 - .L_27)


	//   ....[0]....
.L_27:
        /*005c*/ 	.word	0x00000004


	//----- nvinfo : EIATTR_RESERVED_SMEM_USED
	.align		4
.L_28:
        /*0060*/ 	.byte	0x01, 0x41
	.zero		2


	//----- nvinfo : EIATTR_SPARSE_MMA_MASK
	.align		4
        /*0064*/ 	.byte	0x03, 0x50
        /*0066*/ 	.short	0x0000


	//----- nvinfo : EIATTR_TCGEN05_1CTA_USED
	.align		4
        /*0068*/ 	.byte	0x01, 0x51
	.zero		2


	//----- nvinfo : EIATTR_MAXREG_COUNT
	.align		4
        /*006c*/ 	.byte	0x03, 0x1b
        /*006e*/ 	.short	0x00ff


	//----- nvinfo : EIATTR_NUM_BARRIERS
	.align		4
        /*0070*/ 	.byte	0x02, 0x4c
        /*0072*/ 	.byte	0x01
	.zero		1


	//----- nvinfo : EIATTR_INT_WARP_WIDE_INSTR_OFFSETS
	.align		4
        /*0074*/ 	.byte	0x04, 0x31
        /*0076*/ 	.short	(.L_30 - .L_29)


	//   ....[0]....
.L_29:
        /*0078*/ 	.word	0x000017a0


	//   ....[1]....
        /*007c*/ 	.word	0x000017e0


	//   ....[2]....
        /*0080*/ 	.word	0x00001e10


	//   ....[3]....
        /*0084*/ 	.word	0x00001e20


	//   ....[4]....
        /*0088*/ 	.word	0x00002900


	//   ....[5]....
        /*008c*/ 	.word	0x00002950


	//----- nvinfo : EIATTR_COOP_GROUP_MASK_REGIDS
	.align		4
.L_30:
        /*0090*/ 	.byte	0x04, 0x29
        /*0092*/ 	.short	(.L_32 - .L_31)


	//   ....[0]....
.L_31:
        /*0094*/ 	.word	0xffffffff


	//   ....[1]....
        /*0098*/ 	.word	0xffffffff


	//   ....[2]....
        /*009c*/ 	.word	0xffffffff


	//   ....[3]....
        /*00a0*/ 	.word	0xffffffff


	//----- nvinfo : EIATTR_COOP_GROUP_INSTR_OFFSETS
	.align		4
.L_32:
        /*00a4*/ 	.byte	0x04, 0x28
        /*00a6*/ 	.short	(.L_34 - .L_33)


	//   ....[0]....
.L_33:
        /*00a8*/ 	.word	0x00000050


	//   ....[1]....
        /*00ac*/ 	.word	0x00000310


	//   ....[2]....
        /*00b0*/ 	.word	0x00002790


	//   ....[3]....
        /*00b4*/ 	.word	0x00002a00


	//----- nvinfo : EIATTR_VRC_CTA_INIT_COUNT
	.align		4
.L_34:
        /*00b8*/ 	.byte	0x02, 0x4a
        /*00ba*/ 	.byte	0x80
	.zero		1


	//----- nvinfo : EIATTR_MBARRIER_INSTR_OFFSETS
	.align		4
        /*00bc*/ 	.byte	0x04, 0x39
        /*00be*/ 	.short	(.L_36 - .L_35)


	//   ....[0]....
.L_35:
        /*00c0*/ 	.word	0x00001a80
        /*00c4*/ 	.word	0x000000ff
        /*00c8*/ 	.word	0x0000c000
        /*00cc*/ 	.short	0x0100
        /*00ce*/ 	.byte	0x0c
	.zero		1


	//   ....[1]....
        /*00d0*/ 	.word	0x00001eb0
        /*00d4*/ 	.word	0x000000ff
        /*00d8*/ 	.word	0x0000c000
        /*00dc*/ 	.short	0x010a
        /*00de*/ 	.byte	0x0c
	.zero		1


	//   ....[2]....
        /*00e0*/ 	.word	0x00002000
        /*00e4*/ 	.word	0x000000ff
        /*00e8*/ 	.word	0x0000c000
        /*00ec*/ 	.short	0x0108
        /*00ee*/ 	.byte	0x0c
	.zero		1


	//   ....[3]....
        /*00f0*/ 	.word	0x00002a20
        /*00f4*/ 	.word	0x000000ff
        /*00f8*/ 	.word	0x0000c000
        /*00fc*/ 	.short	0x010a
        /*00fe*/ 	.byte	0x0c
	.zero		1


	//----- nvinfo : EIATTR_NUM_MBARRIERS
	.align		4
.L_36:
        /*0100*/ 	.byte	0x03, 0x38
        /*0102*/ 	.short	0x0001


	//----- nvinfo : EIATTR_EXIT_INSTR_OFFSETS
	.align		4
        /*0104*/ 	.byte	0x04, 0x1c
        /*0106*/ 	.short	(.L_38 - .L_37)


	//   ....[0]....
.L_37:
        /*0108*/ 	.word	0x00002a10


	//----- nvinfo : EIATTR_REQNTID
	.align		4
.L_38:
        /*010c*/ 	.byte	0x04, 0x10
        /*010e*/ 	.short	(.L_40 - .L_39)
.L_39:
        /*0110*/ 	.word	0x00000100
        /*0114*/ 	.word	0x00000001
        /*0118*/ 	.word	0x00000001


	//----- nvinfo : EIATTR_CRS_STACK_SIZE
	.align		4
.L_40:
        /*011c*/ 	.byte	0x04, 0x1e
        /*011e*/ 	.short	(.L_42 - .L_41)
.L_41:
        /*0120*/ 	.word	0x00000000


	//----- nvinfo : EIATTR_CBANK_PARAM_SIZE
	.align		4
.L_42:
        /*0124*/ 	.byte	0x03, 0x19
        /*0126*/ 	.short	0x0028


	//----- nvinfo : EIATTR_PARAM_CBANK
	.align		4
        /*0128*/ 	.byte	0x04, 0x0a
        /*012a*/ 	.short	(.L_44 - .L_43)
	.align		4
.L_43:
        /*012c*/ 	.word	index@(.nv.constant0.gluon_mma)
        /*0130*/ 	.short	0x0380
        /*0132*/ 	.short	0x0028


	//----- nvinfo : EIATTR_SW_WAR
	.align		4
.L_44:
        /*0134*/ 	.byte	0x04, 0x36
        /*0136*/ 	.short	(.L_46 - .L_45)
.L_45:
        /*0138*/ 	.word	0x00000008
.L_46:


//--------------------- .nv.compat                --------------------------
	.section	.nv.compat,"",@"SHT_CUDA_COMPAT_INFO"
	.align	4
        /*0000*/ 	.byte	0x02, 0x02, 0x02, 0x00, 0x02, 0x05, 0x05, 0x00, 0x02, 0x03, 0x00, 0x00, 0x02, 0x06, 0x01, 0x00


//--------------------- .nv.callgraph             --------------------------
	.section	.nv.callgraph,"",@"SHT_CUDA_CALLGRAPH"
	.align	4
	.sectionentsize	8
	.align		4
        /*0000*/ 	.word	0x00000000
	.align		4
        /*0004*/ 	.word	0xffffffff
	.align		4
        /*0008*/ 	.word	0x00000000
	.align		4
        /*000c*/ 	.word	0xfffffffe
	.align		4
        /*0010*/ 	.word	0x00000000
	.align		4
        /*0014*/ 	.word	0xfffffffd
	.align		4
        /*0018*/ 	.word	0x00000000
	.align		4
        /*001c*/ 	.word	0xfffffffc


//--------------------- .text.gluon_mma           --------------------------
	.section	.text.gluon_mma,"ax",@progbits
	.align	128
        .global         gluon_mma
        .type           gluon_mma,@function
        .size           gluon_mma,(.L_x_15 - gluon_mma)
        .other          gluon_mma,@"STO_CUDA_ENTRY STV_DEFAULT"
gluon_mma:
.text.gluon_mma:
[----:B------:R-:W0:Y:S01]  /*0000*/  LDC R1, c[0x0][0x37c] ;  /* 0x0000df00ff017b82 */ /* 0x000e220000000800 */
[----:B------:R-:W1:Y:S02]  /*0010*/  S2R R50, SR_TID.X ;  /* 0x0000000000327919 */ /* 0x000e640000002100 */
[----:B-1----:R-:W-:-:S13]  /*0020*/  ISETP.GE.U32.AND P1, PT, R50, 0x20, PT ;  /* 0x000000203200780c */ /* 0x002fda0003f26070 */
[----:B------:R-:W-:Y:S05]  /*0030*/  @P1 BRA `(.L_x_0) ;  /* 0x0000000000b81947 */ /* 0x000fea0003800000 */
[----:B------:R-:W1:Y:S01]  /*0040*/  S2UR UR6, SR_CgaCtaId ;  /* 0x00000000000679c3 */ /* 0x000e620000008800 */
[----:B------:R-:W-:Y:S01]  /*0050*/  NOP ;  /* 0x0000000000007918 */ /* 0x000fe20000000000 */
[----:B------:R-:W-:Y:S02]  /*0060*/  UMOV UR4, 0x40 ;  /* 0x0000004000047882 */ /* 0x000fe40000000000 */
[----:B-1----:R-:W-:-:S09]  /*0070*/  ULEA UR4, UR6, UR4, 0x18 ;  /* 0x0000000406047291 */ /* 0x002fd2000f8ec0ff */
[----:B------:R-:W1:Y:S01]  /*0080*/  LDS.U8 R0, [UR4] ;  /* 0x00000004ff007984 */ /* 0x000e620008000000 */
[----:B------:R-:W-:Y:S02]  /*0090*/  UMOV UR4, 0x400 ;  /* 0x0000040000047882 */ /* 0x000fe40000000000 */
[----:B------:R-:W-:Y:S01]  /*00a0*/  ULEA UR4, UR6, UR4, 0x18 ;  /* 0x0000000406047291 */ /* 0x000fe2000f8ec0ff */
[----:B-1----:R-:W-:-:S13]  /*00b0*/  ISETP.NE.AND P0, PT, R0, RZ, PT ;  /* 0x000000ff0000720c */ /* 0x002fda0003f05270 */
[----:B------:R-:W-:Y:S05]  /*00c0*/  @P0 BRA `(.L_x_1) ;  /* 0x00000000007c0947 */ /* 0x000fea0003800000 */
[----:B------:R-:W-:-:S13]  /*00d0*/  ELECT P0, URZ, PT ;  /* 0x0000000000ff782f */ /* 0x000fda0003800000 */
[----:B------:R-:W-:Y:S05]  /*00e0*/  @!P0 BRA `(.L_x_2) ;  /* 0x0000000000848947 */ /* 0x000fea0003800000 */
[----:B------:R-:W-:Y:S01]  /*00f0*/  UMOV UR5, 0x2 ;  /* 0x0000000200057882 */ /* 0x000fe20000000000 */
[----:B------:R-:W-:Y:S02]  /*0100*/  IMAD.MOV.U32 R4, RZ, RZ, 0x1 ;  /* 0x00000001ff047424 */ /* 0x000fe400078e00ff */
[----:B------:R-:W-:Y:S02]  /*0110*/  IMAD.MOV.U32 R5, RZ, RZ, 0x3 ;  /* 0x00000003ff057424 */ /* 0x000fe400078e00ff */
[----:B------:R-:W-:Y:S04]  /*0120*/  DEPBAR.LE SB1, 0x36 ;  /* 0x00009d800000791a */ /* 0x000fe80000000000 */
[----:B------:R-:W1:Y:S02]  /*0130*/  UTCATOMSWS.FIND_AND_SET.ALIGN UP0, UR5, UR5 ;  /* 0x00000005000575e3 */ /* 0x000e640008000800 */
[----:B-1----:R-:W-:-:S04]  /*0140*/  PLOP3.LUT P0, PT, PT, PT, UP0, 0x80, 0x8 ;  /* 0x000000000008781c */ /* 0x002fc80003f0f008 */
[----:B------:R-:W-:-:S04]  /*0150*/  SEL R0, RZ, 0xffffffff, !P0 ;  /* 0xffffffffff007807 */ /* 0x000fc80004000000 */
[----:B------:R-:W-:Y:S01]  /*0160*/  ISETP.NE.AND P0, PT, R0, RZ, PT ;  /* 0x000000ff0000720c */ /* 0x000fe20003f05270 */
[----:B------:R-:W-:-:S12]  /*0170*/  IMAD.U32 R0, RZ, RZ, UR5 ;  /* 0x00000005ff007e24 */ /* 0x000fd8000f8e00ff */
[----:B------:R-:W-:Y:S05]  /*0180*/  @P0 BRA `(.L_x_3) ;  /* 0x0000000000240947 */ /* 0x000fea0003800000 */
.L_x_4:
[----:B------:R-:W-:Y:S05]  /*0190*/  NANOSLEEP 0x64 ;  /* 0x000000640000795d */ /* 0x000fea0003800000 */
[----:B------:R-:W-:-:S05]  /*01a0*/  UMOV UR5, 0x2 ;  /* 0x0000000200057882 */ /* 0x000fca0000000000 */
[----:B------:R-:W-:Y:S04]  /*01b0*/  DEPBAR.LE SB1, 0x36 ;  /* 0x00009d800000791a */ /* 0x000fe80000000000 */
[----:B------:R-:W1:Y:S02]  /*01c0*/  UTCATOMSWS.FIND_AND_SET.ALIGN UP0, UR5, UR5 ;  /* 0x00000005000575e3 */ /* 0x000e640008000800 */
[----:B-1----:R-:W-:-:S04]  /*01d0*/  PLOP3.LUT P0, PT, PT, PT, UP0, 0x80, 0x8 ;  /* 0x000000000008781c */ /* 0x002fc80003f0f008 */
[----:B------:R-:W-:-:S04]  /*01e0*/  SEL R0, RZ, 0xffffffff, !P0 ;  /* 0xffffffffff007807 */ /* 0x000fc80004000000 */
[----:B------:R-:W-:Y:S01]  /*01f0*/  ISETP.NE.AND P0, PT, R0, RZ, PT ;  /* 0x000000ff0000720c */ /* 0x000fe20003f05270 */
[----:B------:R-:W-:-:S12]  /*0200*/  IMAD.U32 R0, RZ, RZ, UR5 ;  /* 0x00000005ff007e24 */ /* 0x000fd8000f8e00ff */
[----:B------:R-:W-:Y:S05]  /*0210*/  @!P0 BRA `(.L_x_4) ;  /* 0xfffffffc00dc8947 */ /* 0x000fea000383ffff */
.L_x_3:
[C---:B------:R-:W-:Y:S01]  /*0220*/  VIADD R3, R0.reuse, 0x10 ;  /* 0x0000001000037836 */ /* 0x040fe20000000000 */
[----:B------:R-:W-:Y:S01]  /*0230*/  UMOV UR5, 0x50 ;  /* 0x0000005000057882 */ /* 0x000fe20000000000 */
[----:B------:R-:W-:Y:S01]  /*0240*/  SHF.L.U32 R2, R5, R0, RZ ;  /* 0x0000000005027219 */ /* 0x000fe200000006ff */
[----:B------:R-:W-:Y:S01]  /*0250*/  ULEA UR5, UR6, UR5, 0x18 ;  /* 0x0000000506057291 */ /* 0x000fe2000f8ec0ff */
[----:B------:R-:W-:Y:S01]  /*0260*/  IMAD.SHL.U32 R0, R0, 0x20, RZ ;  /* 0x0000002000007824 */ /* 0x000fe200078e00ff */
[----:B------:R-:W-:-:S04]  /*0270*/  SHF.L.U32 R3, R4, R3, RZ ;  /* 0x0000000304037219 */ /* 0x000fc800000006ff */
[----:B------:R-:W-:-:S05]  /*0280*/  LOP3.LUT R2, R3, R2, RZ, 0xfc, !PT ;  /* 0x0000000203027212 */ /* 0x000fca00078efcff */
[----:B------:R1:W-:Y:S04]  /*0290*/  ATOMS.OR RZ, [UR5], R2 ;  /* 0x00000002ffff798c */ /* 0x0003e8000b000005 */
[----:B------:R1:W-:Y:S01]  /*02a0*/  STS [UR4], R0 ;  /* 0x00000000ff007988 */ /* 0x0003e20008000804 */
[----:B------:R-:W-:Y:S05]  /*02b0*/  BRA `(.L_x_2) ;  /* 0x0000000000107947 */ /* 0x000fea0003800000 */
.L_x_1:
[----:B------:R-:W-:Y:S01]  /*02c0*/  IMAD.MOV.U32 R0, RZ, RZ, -0x1 ;  /* 0xffffffffff007424 */ /* 0x000fe200078e00ff */
[----:B------:R-:W-:-:S04]  /*02d0*/  MOV R2, 0x300 ;  /* 0x0000030000027802 */ /* 0x000fc80000000f00 */
[----:B------:R1:W-:Y:S03]  /*02e0*/  STS [UR4], R0 ;  /* 0x00000000ff007988 */ /* 0x0003e60008000804 */
[----:B01----:R-:W-:Y:S05]  /*02f0*/  CALL.REL.NOINC `($__internal_1_$__cuda_sm10x_tcgen05_guardrail_trap_phase_invalid_during_alloc) ;  /* 0x0000002400e07944 */ /* 0x003fea0003c00000 */
.L_x_2:
[----:B------:R-:W-:Y:S05]  /*0300*/  WARPSYNC.ALL ;  /* 0x0000000000007948 */ /* 0x000fea0003800000 */
[----:B------:R-:W-:Y:S01]  /*0310*/  NOP ;  /* 0x0000000000007918 */ /* 0x000fe20000000000 */
.L_x_0:
[----:B------:R-:W2:Y:S01]  /*0320*/  LDC.64 R12, c[0x0][0x380] ;  /* 0x0000e000ff0c7b82 */ /* 0x000ea20000000a00 */
[----:B-1----:R-:W-:Y:S01]  /*0330*/  SHF.R.U32.HI R0, RZ, 0x5, R50 ;  /* 0x00000005ff007819 */ /* 0x002fe20000011632 */
[----:B------:R-:W-:Y:S01]  /*0340*/  UMOV UR4, 0x400 ;  /* 0x0000040000047882 */ /* 0x000fe20000000000 */
[----:B------:R-:W-:Y:S01]  /*0350*/  LOP3.LUT R51, R50, 0xe0, RZ, 0xc0, !PT ;  /* 0x000000e032337812 */ /* 0x000fe200078ec0ff */
[----:B------:R-:W1:Y:S01]  /*0360*/  LDCU.64 UR14, c[0x0][0x358] ;  /* 0x00006b00ff0e77ac */ /* 0x000e620008000a00 */
[----:B------:R-:W-:Y:S02]  /*0370*/  SGXT.U32 R0, R0, 0x3 ;  /* 0x000000030000781a */ /* 0x000fe40000000000 */
[----:B------:R-:W-:Y:S01]  /*0380*/  LOP3.LUT R36, R50, 0x1f, RZ, 0xc0, !PT ;  /* 0x0000001f32247812 */ /* 0x000fe200078ec0ff */
[----:B------:R-:W3:Y:S01]  /*0390*/  S2UR UR6, SR_CgaCtaId ;  /* 0x00000000000679c3 */ /* 0x000ee20000008800 */
[----:B------:R-:W-:Y:S01]  /*03a0*/  IMAD.SHL.U32 R4, R51, 0x4, RZ ;  /* 0x0000000433047824 */ /* 0x000fe200078e00ff */
[----:B------:R-:W-:-:S05]  /*03b0*/  LOP3.LUT R17, R0, 0x8, RZ, 0xfc, !PT ;  /* 0x0000000800117812 */ /* 0x000fca00078efcff */
[----:B------:R-:W-:Y:S01]  /*03c0*/  IMAD.SHL.U32 R6, R17, 0x80, RZ ;  /* 0x0000008011067824 */ /* 0x000fe200078e00ff */
[----:B------:R-:W-:Y:S01]  /*03d0*/  BAR.SYNC.DEFER_BLOCKING 0x0 ;  /* 0x0000000000007b1d */ /* 0x000fe20000010000 */
[----:B--2---:R-:W-:-:S04]  /*03e0*/  LEA R2, P0, R51, R12, 0x3 ;  /* 0x0000000c33027211 */ /* 0x004fc800078018ff */
[-C--:B------:R-:W-:Y:S02]  /*03f0*/  LEA.HI.X R3, R4, R13.reuse, RZ, 0x1, P0 ;  /* 0x0000000d04037211 */ /* 0x080fe400000f0cff */
[----:B------:R-:W-:Y:S01]  /*0400*/  LEA R32, P0, R17, R12, 0x8 ;  /* 0x0000000c11207211 */ /* 0x000fe200078040ff */
[----:B---3--:R-:W-:Y:S01]  /*0410*/  ULEA UR12, UR6, UR4, 0x18 ;  /* 0x00000004060c7291 */ /* 0x008fe2000f8ec0ff */
[----:B------:R-:W-:Y:S02]  /*0420*/  IMAD.WIDE.U32 R2, R36, 0x2, R2 ;  /* 0x0000000224027825 */ /* 0x000fe400078e0002 */
[----:B------:R-:W-:-:S03]  /*0430*/  LEA.HI.X R33, R6, R13, RZ, 0x1, P0 ;  /* 0x0000000d06217211 */ /* 0x000fc600000f0cff */
[----:B------:R-:W-:-:S03]  /*0440*/  IMAD.WIDE.U32 R32, R36, 0x2, R32 ;  /* 0x0000000224207825 */ /* 0x000fc600078e0020 */
[----:B------:R-:W2:Y:S01]  /*0450*/  LDS R6, [UR12] ;  /* 0x0000000cff067984 */ /* 0x000ea20008000800 */
[----:B------:R-:W-:Y:S01]  /*0460*/  BAR.SYNC.DEFER_BLOCKING 0x0 ;  /* 0x0000000000007b1d */ /* 0x000fe20000010000 */
[----:B------:R-:W-:Y:S01]  /*0470*/  IMAD R7, R36, 0x2, R4 ;  /* 0x0000000224077824 */ /* 0x000fe200078e0204 */
[----:B------:R-:W-:-:S04]  /*0480*/  SHF.R.U32.HI R52, RZ, 0x1, R51 ;  /* 0x00000001ff347819 */ /* 0x000fc80000011633 */
[----:B------:R-:W-:Y:S01]  /*0490*/  LOP3.LUT R22, R7, R52, RZ, 0x3c, !PT ;  /* 0x0000003407167212 */ /* 0x000fe200078e3cff */
[----:B-1----:R1:W5:Y:S04]  /*04a0*/  LDG.E.U16 R5, desc[UR14][R2.64] ;  /* 0x0000000e02057981 */ /* 0x002368000c1e1500 */
[----:B------:R1:W5:Y:S04]  /*04b0*/  LDG.E.U16 R19, desc[UR14][R2.64+0x80] ;  /* 0x0000800e02137981 */ /* 0x000368000c1e1500 */
[----:B------:R1:W5:Y:S04]  /*04c0*/  LDG.E.U16 R30, desc[UR14][R2.64+0x40] ;  /* 0x0000400e021e7981 */ /* 0x000368000c1e1500 */
[----:B------:R1:W5:Y:S01]  /*04d0*/  LDG.E.U16 R29, desc[UR14][R2.64+0xc0] ;  /* 0x0000c00e021d7981 */ /* 0x000362000c1e1500 */
[----:B--2---:R-:W-:-:S03]  /*04e0*/  R2UR UR13, R6 ;  /* 0x00000000060d72ca */ /* 0x004fc600000e0000 */
[----:B------:R1:W5:Y:S01]  /*04f0*/  LDG.E.U16 R23, desc[UR14][R32.64] ;  /* 0x0000000e20177981 */ /* 0x000362000c1e1500 */
[----:B------:R-:W-:Y:S11]  /*0500*/  @P1 BRA `(.L_x_5) ;  /* 0x0000000000181947 */ /* 0x000ff60003800000 */
[----:B------:R-:W-:Y:S01]  /*0510*/  ELECT P0, URZ, PT ;  /* 0x0000000000ff782f */ /* 0x000fe20003800000 */
[----:B-1----:R-:W-:Y:S01]  /*0520*/  IMAD.MOV.U32 R2, RZ, RZ, 0x1 ;  /* 0x00000001ff027424 */ /* 0x002fe200078e00ff */
[----:B------:R-:W-:Y:S01]  /*0530*/  UMOV UR4, 0x40 ;  /* 0x0000004000047882 */ /* 0x000fe20000000000 */
[----:B------:R-:W-:Y:S01]  /*0540*/  UVIRTCOUNT.DEALLOC.SMPOOL 0x80 ;  /* 0x000000800000784c */ /* 0x000fe20000000000 */
[----:B------:R-:W-:-:S09]  /*0550*/  ULEA UR4, UR6, UR4, 0x18 ;  /* 0x0000000406047291 */ /* 0x000fd2000f8ec0ff */
[----:B------:R2:W-:Y:S03]  /*0560*/  @P0 STS.U8 [UR4], R2 ;  /* 0x00000002ff000988 */ /* 0x0005e60008000004 */
.L_x_5:
[C---:B------:R-:W-:Y:S01]  /*0570*/  LOP3.LUT R16, R0.reuse, 0x10, RZ, 0xfc, !PT ;  /* 0x0000001000107812 */ /* 0x040fe200078efcff */
[----:B------:R-:W3:Y:S01]  /*0580*/  LDG.E.U16 R53, desc[UR14][R32.64+0x80] ;  /* 0x0000800e20357981 */ /* 0x000ee2000c1e1500 */
[----:B------:R-:W-:Y:S02]  /*0590*/  LOP3.LUT R15, R0, 0x20, RZ, 0xfc, !PT ;  /* 0x00000020000f7812 */ /* 0x000fe400078efcff */
[CC--:B------:R-:W-:Y:S01]  /*05a0*/  LEA R34, P3, R16.reuse, R12.reuse, 0x8 ;  /* 0x0000000c10227211 */ /* 0x0c0fe200078640ff */
[----:B------:R-:W-:Y:S01]  /*05b0*/  IMAD.SHL.U32 R18, R16, 0x80, RZ ;  /* 0x0000008010127824 */ /* 0x000fe200078e00ff */
[C---:B------:R-:W-:Y:S01]  /*05c0*/  LEA R40, P5, R15.reuse, R12, 0x8 ;  /* 0x0000000c0f287211 */ /* 0x040fe200078a40ff */
[----:B------:R-:W-:Y:S01]  /*05d0*/  IMAD.SHL.U32 R24, R15, 0x80, RZ ;  /* 0x000000800f187824 */ /* 0x000fe200078e00ff */
[----:B------:R-:W-:Y:S01]  /*05e0*/  LOP3.LUT R14, R0, 0x18, RZ, 0xfc, !PT ;  /* 0x00000018000e7812 */ /* 0x000fe200078efcff */
[----:B-----5:R-:W-:Y:S01]  /*05f0*/  STS.U16 [R22+UR12+0x4000], R19 ;  /* 0x0040001316007988 */ /* 0x020fe2000800040c */
[----:B------:R-:W-:-:S02]  /*0600*/  LEA.HI.X R35, R18, R13, RZ, 0x1, P3 ;  /* 0x0000000d12237211 */ /* 0x000fc400018f0cff */
[-C--:B------:R-:W-:Y:S01]  /*0610*/  LEA.HI.X R41, R24, R13.reuse, RZ, 0x1, P5 ;  /* 0x0000000d18297211 */ /* 0x080fe200028f0cff */
[----:B------:R4:W-:Y:S01]  /*0620*/  STS.U16 [R22+UR12+0x400], R23 ;  /* 0x0004001716007988 */ /* 0x0009e2000800040c */
[C---:B------:R-:W-:Y:S01]  /*0630*/  IMAD.SHL.U32 R20, R14.reuse, 0x80, RZ ;  /* 0x000000800e147824 */ /* 0x040fe200078e00ff */
[-C--:B------:R-:W-:Y:S01]  /*0640*/  LEA R38, P4, R14, R12.reuse, 0x8 ;  /* 0x0000000c0e267211 */ /* 0x080fe200078840ff */
[----:B------:R-:W-:Y:S01]  /*0650*/  IMAD.WIDE.U32 R34, R36, 0x2, R34 ;  /* 0x0000000224227825 */ /* 0x000fe200078e0022 */
[----:B------:R-:W-:Y:S01]  /*0660*/  LOP3.LUT R8, R0, 0x38, RZ, 0xfc, !PT ;  /* 0x0000003800087812 */ /* 0x000fe200078efcff */
[----:B------:R1:W-:Y:S01]  /*0670*/  STS.U16 [R22+UR12], R5 ;  /* 0x0000000516007988 */ /* 0x0003e2000800040c */
[----:B------:R-:W-:Y:S01]  /*0680*/  LEA.HI.X R39, R20, R13, RZ, 0x1, P4 ;  /* 0x0000000d14277211 */ /* 0x000fe200020f0cff */
[----:B------:R-:W-:Y:S01]  /*0690*/  IMAD.WIDE.U32 R40, R36, 0x2, R40 ;  /* 0x0000000224287825 */ /* 0x000fe200078e0028 */
[-C--:B------:R-:W-:Y:S01]  /*06a0*/  LEA R46, P2, R8, R12.reuse, 0x8 ;  /* 0x0000000c082e7211 */ /* 0x080fe200078440ff */
[----:B--2---:R-:W2:Y:S01]  /*06b0*/  LDG.E.U16 R31, desc[UR14][R34.64] ;  /* 0x0000000e221f7981 */ /* 0x004ea2000c1e1500 */
[----:B------:R-:W-:Y:S01]  /*06c0*/  LOP3.LUT R10, R0, 0x30, RZ, 0xfc, !PT ;  /* 0x00000030000a7812 */ /* 0x000fe200078efcff */
[----:B------:R-:W-:Y:S01]  /*06d0*/  IMAD.SHL.U32 R28, R8, 0x80, RZ ;  /* 0x00000080081c7824 */ /* 0x000fe200078e00ff */
[----:B------:R-:W-:Y:S01]  /*06e0*/  LOP3.LUT R11, R0, 0x28, RZ, 0xfc, !PT ;  /* 0x00000028000b7812 */ /* 0x000fe200078efcff */
[----:B------:R-:W3:Y:S01]  /*06f0*/  LDG.E.U16 R37, desc[UR14][R34.64+0x80] ;  /* 0x0000800e22257981 */ /* 0x000ee2000c1e1500 */
[----:B------:R-:W-:Y:S01]  /*0700*/  IMAD.WIDE.U32 R38, R36, 0x2, R38 ;  /* 0x0000000224267825 */ /* 0x000fe200078e0026 */
[----:B------:R-:W-:-:S02]  /*0710*/  LEA R44, P0, R10, R12, 0x8 ;  /* 0x0000000c0a2c7211 */ /* 0x000fc400078040ff */
[----:B----4-:R-:W4:Y:S01]  /*0720*/  LDG.E.U16 R23, desc[UR14][R40.64] ;  /* 0x0000000e28177981 */ /* 0x010f22000c1e1500 */
[-C--:B------:R-:W-:Y:S01]  /*0730*/  LEA.HI.X R47, R28, R13.reuse, RZ, 0x1, P2 ;  /* 0x0000000d1c2f7211 */ /* 0x080fe200010f0cff */
[----:B------:R-:W-:Y:S01]  /*0740*/  IMAD.SHL.U32 R26, R10, 0x80, RZ ;  /* 0x000000800a1a7824 */ /* 0x000fe200078e00ff */
[C---:B------:R-:W-:Y:S01]  /*0750*/  LEA R42, P6, R11.reuse, R12, 0x8 ;  /* 0x0000000c0b2a7211 */ /* 0x040fe200078c40ff */
[----:B------:R-:W4:Y:S01]  /*0760*/  LDG.E.U16 R28, desc[UR14][R38.64] ;  /* 0x0000000e261c7981 */ /* 0x000f22000c1e1500 */
[----:B------:R-:W-:Y:S01]  /*0770*/  IMAD.SHL.U32 R54, R11, 0x80, RZ ;  /* 0x000000800b367824 */ /* 0x000fe200078e00ff */
[----:B------:R-:W-:Y:S02]  /*0780*/  LOP3.LUT R56, R0, 0x68, RZ, 0xfc, !PT ;  /* 0x0000006800387812 */ /* 0x000fe400078efcff */
[-C--:B------:R-:W-:Y:S01]  /*0790*/  LEA.HI.X R45, R26, R13.reuse, RZ, 0x1, P0 ;  /* 0x0000000d1a2d7211 */ /* 0x080fe200000f0cff */
[----:B------:R-:W4:Y:S01]  /*07a0*/  LDG.E.U16 R55, desc[UR14][R38.64+0x80] ;  /* 0x0000800e26377981 */ /* 0x000f22000c1e1500 */
[----:B------:R-:W-:-:S02]  /*07b0*/  LEA.HI.X R43, R54, R13, RZ, 0x1, P6 ;  /* 0x0000000d362b7211 */ /* 0x000fc400030f0cff */
[----:B------:R-:W-:Y:S01]  /*07c0*/  LOP3.LUT R7, R0, 0x48, RZ, 0xfc, !PT ;  /* 0x0000004800077812 */ /* 0x000fe200078efcff */
[----:B------:R-:W-:Y:S01]  /*07d0*/  IMAD.WIDE.U32 R44, R36, 0x2, R44 ;  /* 0x00000002242c7825 */ /* 0x000fe200078e002c */
[-C--:B------:R-:W-:Y:S02]  /*07e0*/  LEA R62, P2, R56, R12.reuse, 0x8 ;  /* 0x0000000c383e7211 */ /* 0x080fe400078440ff */
[----:B------:R-:W-:Y:S01]  /*07f0*/  LOP3.LUT R9, R0, 0x40, RZ, 0xfc, !PT ;  /* 0x0000004000097812 */ /* 0x000fe200078efcff */
[----:B------:R-:W-:Y:S01]  /*0800*/  IMAD.SHL.U32 R54, R56, 0x80, RZ ;  /* 0x0000008038367824 */ /* 0x000fe200078e00ff */
[-C--:B------:R-:W-:Y:S01]  /*0810*/  LEA R18, P4, R7, R12.reuse, 0x8 ;  /* 0x0000000c07127211 */ /* 0x080fe200078840ff */
[----:B------:R-:W-:Y:S01]  /*0820*/  IMAD.WIDE.U32 R42, R36, 0x2, R42 ;  /* 0x00000002242a7825 */ /* 0x000fe200078e002a */
[----:B------:R-:W-:Y:S02]  /*0830*/  LEA R48, P3, R9, R12, 0x8 ;  /* 0x0000000c09307211 */ /* 0x000fe400078640ff */
[----:B------:R-:W-:Y:S01]  /*0840*/  LEA.HI.X R63, R54, R13, RZ, 0x1, P2 ;  /* 0x0000000d363f7211 */ /* 0x000fe200010f0cff */
[----:B------:R-:W-:Y:S01]  /*0850*/  IMAD.WIDE.U32 R46, R36, 0x2, R46 ;  /* 0x00000002242e7825 */ /* 0x000fe200078e002e */
[----:B------:R-:W4:Y:S01]  /*0860*/  LDG.E.U16 R54, desc[UR14][R42.64+0x80] ;  /* 0x0000800e2a367981 */ /* 0x000f22000c1e1500 */
[----:B-1----:R-:W-:-:S02]  /*0870*/  LOP3.LUT R3, R0, 0x50, RZ, 0xfc, !PT ;  /* 0x0000005000037812 */ /* 0x002fc400078efcff */
[----:B------:R-:W-:Y:S01]  /*0880*/  IMAD.SHL.U32 R19, R7, 0x80, RZ ;  /* 0x0000008007137824 */ /* 0x000fe200078e00ff */
[C---:B------:R-:W-:Y:S01]  /*0890*/  LOP3.LUT R6, R0.reuse, 0x58, RZ, 0xfc, !PT ;  /* 0x0000005800067812 */ /* 0x040fe200078efcff */
[----:B------:R-:W-:Y:S01]  /*08a0*/  IMAD.SHL.U32 R4, R9, 0x80, RZ ;  /* 0x0000008009047824 */ /* 0x000fe200078e00ff */
[C---:B------:R-:W-:Y:S01]  /*08b0*/  LOP3.LUT R2, R0.reuse, 0x60, RZ, 0xfc, !PT ;  /* 0x0000006000027812 */ /* 0x040fe200078efcff */
[----:B------:R-:W-:Y:S01]  /*08c0*/  IMAD.SHL.U32 R21, R3, 0x80, RZ ;  /* 0x0000008003157824 */ /* 0x000fe200078e00ff */
[----:B------:R-:W-:Y:S01]  /*08d0*/  LOP3.LUT R58, R0, 0x70, RZ, 0xfc, !PT ;  /* 0x00000070003a7812 */ /* 0x000fe200078efcff */
[----:B------:R-:W-:Y:S01]  /*08e0*/  IMAD.SHL.U32 R25, R6, 0x80, RZ ;  /* 0x0000008006197824 */ /* 0x000fe200078e00ff */
[----:B--2---:R1:W-:Y:S04]  /*08f0*/  STS.U16 [R22+UR12+0x800], R31 ;  /* 0x0008001f16007988 */ /* 0x0043e8000800040c */
[----:B---3--:R2:W-:Y:S04]  /*0900*/  STS.U16 [R22+UR12+0x4800], R37 ;  /* 0x0048002516007988 */ /* 0x0085e8000800040c */
[----:B----4-:R3:W-:Y:S04]  /*0910*/  STS.U16 [R22+UR12+0x1000], R23 ;  /* 0x0010001716007988 */ /* 0x0107e8000800040c */
[----:B------:R4:W-:Y:S04]  /*0920*/  STS.U16 [R22+UR12+0xc00], R28 ;  /* 0x000c001c16007988 */ /* 0x0009e8000800040c */
[----:B------:R0:W-:Y:S01]  /*0930*/  STS.U16 [R22+UR12+0x4400], R53 ;  /* 0x0044003516007988 */ /* 0x0001e2000800040c */
[-C--:B------:R-:W-:Y:S01]  /*0940*/  LEA.HI.X R19, R19, R13.reuse, RZ, 0x1, P4 ;  /* 0x0000000d13137211 */ /* 0x080fe200020f0cff */
[----:B------:R-:W-:Y:S01]  /*0950*/  IMAD.SHL.U32 R5, R2, 0x80, RZ ;  /* 0x0000008002057824 */ /* 0x000fe200078e00ff */
[----:B------:R-:W-:Y:S01]  /*0960*/  LEA.HI.X R49, R4, R13, RZ, 0x1, P3 ;  /* 0x0000000d04317211 */ /* 0x000fe200018f0cff */
[----:B-1----:R-:W4:Y:S01]  /*0970*/  LDG.E.U16 R31, desc[UR14][R44.64] ;  /* 0x0000000e2c1f7981 */ /* 0x002f22000c1e1500 */
[----:B------:R-:W-:-:S03]  /*0980*/  LEA R20, P5, R3, R12, 0x8 ;  /* 0x0000000c03147211 */ /* 0x000fc600078a40ff */
[----:B------:R1:W-:Y:S01]  /*0990*/  STS.U16 [R22+UR12+0x5400], R54 ;  /* 0x0054003616007988 */ /* 0x0003e2000800040c */
[-C--:B------:R-:W-:Y:S02]  /*09a0*/  LEA R24, P6, R6, R12.reuse, 0x8 ;  /* 0x0000000c06187211 */ /* 0x080fe400078c40ff */
[----:B------:R-:W-:Y:S01]  /*09b0*/  LEA R26, P0, R2, R12, 0x8 ;  /* 0x0000000c021a7211 */ /* 0x000fe200078040ff */
[----:B--2---:R-:W2:Y:S01]  /*09c0*/  LDG.E.U16 R37, desc[UR14][R40.64+0x80] ;  /* 0x0000800e28257981 */ /* 0x004ea2000c1e1500 */
[----:B------:R-:W-:Y:S01]  /*09d0*/  IMAD.WIDE.U32 R62, R36, 0x2, R62 ;  /* 0x00000002243e7825 */ /* 0x000fe200078e003e */
[----:B------:R-:W-:Y:S02]  /*09e0*/  LOP3.LUT R0, R0, 0x78, RZ, 0xfc, !PT ;  /* 0x0000007800007812 */ /* 0x000fe400078efcff */
[----:B---3--:R-:W3:Y:S04]  /*09f0*/  LDG.E.U16 R23, desc[UR14][R46.64] ;  /* 0x0000000e2e177981 */ /* 0x008ee8000c1e1500 */
[----:B----4-:R-:W4:Y:S04]  /*0a00*/  LDG.E.U16 R28, desc[UR14][R44.64+0x80] ;  /* 0x0000800e2c1c7981 */ /* 0x010f28000c1e1500 */
[----:B0-----:R-:W3:Y:S01]  /*0a10*/  LDG.E.U16 R53, desc[UR14][R42.64] ;  /* 0x0000000e2a357981 */ /* 0x001ee2000c1e1500 */
[----:B------:R-:W-:-:S04]  /*0a20*/  IMAD.WIDE.U32 R18, R36, 0x2, R18 ;  /* 0x0000000224127825 */ /* 0x000fc800078e0012 */
[----:B------:R-:W-:Y:S01]  /*0a30*/  IMAD.WIDE.U32 R48, R36, 0x2, R48 ;  /* 0x0000000224307825 */ /* 0x000fe200078e0030 */
[----:B------:R-:W-:-:S04]  /*0a40*/  LEA.HI.X R21, R21, R13, RZ, 0x1, P5 ;  /* 0x0000000d15157211 */ /* 0x000fc800028f0cff */
[----:B-1----:R-:W4:Y:S01]  /*0a50*/  LDG.E.U16 R54, desc[UR14][R48.64+0x80] ;  /* 0x0000800e30367981 */ /* 0x002f22000c1e1500 */
[----:B------:R-:W-:-:S03]  /*0a60*/  IMAD.WIDE.U32 R20, R36, 0x2, R20 ;  /* 0x0000000224147825 */ /* 0x000fc600078e0014 */
[----:B------:R0:W-:Y:S04]  /*0a70*/  STS.U16 [R22+UR12+0x1800], R31 ;  /* 0x0018001f16007988 */ /* 0x0001e8000800040c */
[----:B0-----:R-:W4:Y:S04]  /*0a80*/  LDG.E.U16 R31, desc[UR14][R18.64] ;  /* 0x0000000e121f7981 */ /* 0x001f28000c1e1500 */
[----:B--2---:R0:W-:Y:S04]  /*0a90*/  STS.U16 [R22+UR12+0x5000], R37 ;  /* 0x0050002516007988 */ /* 0x0041e8000800040c */
[----:B0-----:R-:W2:Y:S04]  /*0aa0*/  LDG.E.U16 R37, desc[UR14][R46.64+0x80] ;  /* 0x0000800e2e257981 */ /* 0x001ea8000c1e1500 */
[----:B---3--:R0:W-:Y:S04]  /*0ab0*/  STS.U16 [R22+UR12+0x1c00], R23 ;  /* 0x001c001716007988 */ /* 0x0081e8000800040c */
[----:B0-----:R-:W3:Y:S04]  /*0ac0*/  LDG.E.U16 R23, desc[UR14][R20.64] ;  /* 0x0000000e14177981 */ /* 0x001ee8000c1e1500 */
[----:B----4-:R0:W-:Y:S04]  /*0ad0*/  STS.U16 [R22+UR12+0x5800], R28 ;  /* 0x0058001c16007988 */ /* 0x0101e8000800040c */
[----:B0-----:R-:W4:Y:S04]  /*0ae0*/  LDG.E.U16 R28, desc[UR14][R18.64+0x80] ;  /* 0x0000800e121c7981 */ /* 0x001f28000c1e1500 */
[----:B------:R0:W-:Y:S04]  /*0af0*/  STS.U16 [R22+UR12+0x1400], R53 ;  /* 0x0014003516007988 */ /* 0x0001e8000800040c */
[----:B0-----:R-:W4:Y:S01]  /*0b00*/  LDG.E.U16 R53, desc[UR14][R48.64] ;  /* 0x0000000e30357981 */ /* 0x001f22000c1e1500 */
[----:B------:R-:W-:-:S02]  /*0b10*/  LEA.HI.X R25, R25, R13, RZ, 0x1, P6 ;  /* 0x0000000d19197211 */ /* 0x000fc400030f0cff */
[----:B------:R-:W-:Y:S01]  /*0b20*/  LEA.HI.X R27, R5, R13, RZ, 0x1, P0 ;  /* 0x0000000d051b7211 */ /* 0x000fe200000f0cff */
[----:B------:R-:W-:-:S04]  /*0b30*/  IMAD.WIDE.U32 R24, R36, 0x2, R24 ;  /* 0x0000000224187825 */ /* 0x000fc800078e0018 */
[----:B------:R-:W-:Y:S01]  /*0b40*/  IMAD.WIDE.U32 R26, R36, 0x2, R26 ;  /* 0x00000002241a7825 */ /* 0x000fe200078e001a */
[----:B------:R0:W-:Y:S04]  /*0b50*/  STS.U16 [R22+UR12+0x6000], R54 ;  /* 0x0060003616007988 */ /* 0x0001e8000800040c */
[----:B0-----:R-:W4:Y:S04]  /*0b60*/  LDG.E.U16 R54, desc[UR14][R26.64] ;  /* 0x0000000e1a367981 */ /* 0x001f28000c1e1500 */
        /* <DEDUP_REMOVED lines=8> */
[----:B------:R0:W-:Y:S01]  /*0bf0*/  STS.U16 [R22+UR12+0x2000], R53 ;  /* 0x0020003516007988 */ /* 0x0001e2000800040c */
[C---:B------:R-:W-:Y:S01]  /*0c00*/  IMAD.SHL.U32 R60, R58.reuse, 0x80, RZ ;  /* 0x000000803a3c7824 */ /* 0x040fe200078e00ff */
[----:B------:R-:W-:-:S02]  /*0c10*/  LEA R4, P3, R58, R12, 0x8 ;  /* 0x0000000c3a047211 */ /* 0x000fc400078640ff */
[----:B0-----:R-:W3:Y:S01]  /*0c20*/  LDG.E.U16 R53, desc[UR14][R24.64+0x80] ;  /* 0x0000800e18357981 */ /* 0x001ee2000c1e1500 */
[C---:B------:R-:W-:Y:S01]  /*0c30*/  IMAD.SHL.U32 R64, R0.reuse, 0x80, RZ ;  /* 0x0000008000407824 */ /* 0x040fe200078e00ff */
[----:B------:R-:W-:Y:S02]  /*0c40*/  LEA R12, P4, R0, R12, 0x8 ;  /* 0x0000000c000c7211 */ /* 0x000fe400078840ff */
[-C--:B------:R-:W-:Y:S02]  /*0c50*/  LEA.HI.X R5, R60, R13.reuse, RZ, 0x1, P3 ;  /* 0x0000000d3c057211 */ /* 0x080fe400018f0cff */
[----:B------:R-:W-:Y:S01]  /*0c60*/  LEA.HI.X R13, R64, R13, RZ, 0x1, P4 ;  /* 0x0000000d400d7211 */ /* 0x000fe200020f0cff */
[----:B------:R-:W-:-:S04]  /*0c70*/  IMAD.WIDE.U32 R4, R36, 0x2, R4 ;  /* 0x0000000224047825 */ /* 0x000fc800078e0004 */
[----:B------:R-:W-:Y:S01]  /*0c80*/  IMAD.WIDE.U32 R12, R36, 0x2, R12 ;  /* 0x00000002240c7825 */ /* 0x000fe200078e000c */
[----:B------:R0:W-:Y:S04]  /*0c90*/  STS.U16 [R22+UR12+0x4c00], R55 ;  /* 0x004c003716007988 */ /* 0x0001e8000800040c */
[----:B------:R1:W-:Y:S04]  /*0ca0*/  STS.U16 [R22+UR12+0x3000], R54 ;  /* 0x0030003616007988 */ /* 0x0003e8000800040c */
[----:B------:R-:W3:Y:S04]  /*0cb0*/  LDG.E.U16 R57, desc[UR14][R4.64] ;  /* 0x0000000e04397981 */ /* 0x000ee8000c1e1500 */
[----:B0-----:R-:W3:Y:S04]  /*0cc0*/  LDG.E.U16 R55, desc[UR14][R62.64+0x80] ;  /* 0x0000800e3e377981 */ /* 0x001ee8000c1e1500 */
[----:B------:R-:W3:Y:S04]  /*0cd0*/  LDG.E.U16 R59, desc[UR14][R4.64+0x80] ;  /* 0x0000800e043b7981 */ /* 0x000ee8000c1e1500 */
[----:B------:R-:W3:Y:S04]  /*0ce0*/  LDG.E.U16 R60, desc[UR14][R12.64] ;  /* 0x0000000e0c3c7981 */ /* 0x000ee8000c1e1500 */
[----:B-1----:R-:W3:Y:S04]  /*0cf0*/  LDG.E.U16 R54, desc[UR14][R12.64+0x80] ;  /* 0x0000800e0c367981 */ /* 0x002ee8000c1e1500 */
[----:B------:R0:W-:Y:S04]  /*0d00*/  STS.U16 [R22+UR12+0x6800], R31 ;  /* 0x0068001f16007988 */ /* 0x0001e8000800040c */
[----:B0-----:R-:W4:Y:S04]  /*0d10*/  LDG.E.U16 R31, desc[UR14][R32.64+0x40] ;  /* 0x0000400e201f7981 */ /* 0x001f28000c1e1500 */
[----:B--2---:R0:W-:Y:S04]  /*0d20*/  STS.U16 [R22+UR12+0x2c00], R37 ;  /* 0x002c002516007988 */ /* 0x0041e8000800040c */
[----:B------:R-:W2:Y:S04]  /*0d30*/  LDG.E.U16 R32, desc[UR14][R32.64+0xc0] ;  /* 0x0000c00e20207981 */ /* 0x000ea8000c1e1500 */
[----:B0-----:R-:W2:Y:S04]  /*0d40*/  LDG.E.U16 R37, desc[UR14][R38.64+0xc0] ;  /* 0x0000c00e26257981 */ /* 0x001ea8000c1e1500 */
[----:B------:R-:W2:Y:S04]  /*0d50*/  LDG.E.U16 R33, desc[UR14][R34.64+0x40] ;  /* 0x0000400e22217981 */ /* 0x000ea8000c1e1500 */
        /* <DEDUP_REMOVED lines=14> */
[----:B---3--:R0:W-:Y:S04]  /*0e40*/  STS.U16 [R22+UR12+0x3400], R23 ;  /* 0x0034001716007988 */ /* 0x0081e8000800040c */
[----:B------:R-:W3:Y:S04]  /*0e50*/  LDG.E.U16 R18, desc[UR14][R20.64+0x40] ;  /* 0x0000400e14127981 */ /* 0x000ee8000c1e1500 */
[----:B------:R-:W3:Y:S04]  /*0e60*/  LDG.E.U16 R19, desc[UR14][R20.64+0xc0] ;  /* 0x0000c00e14137981 */ /* 0x000ee8000c1e1500 */
[----:B0-----:R-:W3:Y:S04]  /*0e70*/  LDG.E.U16 R23, desc[UR14][R24.64+0xc0] ;  /* 0x0000c00e18177981 */ /* 0x001ee8000c1e1500 */
[----:B------:R-:W3:Y:S04]  /*0e80*/  LDG.E.U16 R20, desc[UR14][R24.64+0x40] ;  /* 0x0000400e18147981 */ /* 0x000ee8000c1e1500 */
[----:B----4-:R0:W-:Y:S04]  /*0e90*/  STS.U16 [R22+UR12+0x7000], R28 ;  /* 0x0070001c16007988 */ /* 0x0101e8000800040c */
[----:B------:R1:W-:Y:S04]  /*0ea0*/  STS.U16 [R22+UR12+0x6c00], R53 ;  /* 0x006c003516007988 */ /* 0x0003e8000800040c */
[----:B------:R-:W4:Y:S04]  /*0eb0*/  LDG.E.U16 R24, desc[UR14][R26.64+0x40] ;  /* 0x0000400e1a187981 */ /* 0x000f28000c1e1500 */
[----:B------:R-:W4:Y:S04]  /*0ec0*/  LDG.E.U16 R25, desc[UR14][R26.64+0xc0] ;  /* 0x0000c00e1a197981 */ /* 0x000f28000c1e1500 */
[----:B0-----:R-:W4:Y:S04]  /*0ed0*/  LDG.E.U16 R28, desc[UR14][R4.64+0x40] ;  /* 0x0000400e041c7981 */ /* 0x001f28000c1e1500 */
[----:B------:R-:W4:Y:S04]  /*0ee0*/  LDG.E.U16 R21, desc[UR14][R12.64+0x40] ;  /* 0x0000400e0c157981 */ /* 0x000f28000c1e1500 */
[----:B------:R-:W4:Y:S04]  /*0ef0*/  LDG.E.U16 R26, desc[UR14][R62.64+0x40] ;  /* 0x0000400e3e1a7981 */ /* 0x000f28000c1e1500 */
[----:B------:R-:W4:Y:S04]  /*0f00*/  LDG.E.U16 R27, desc[UR14][R62.64+0xc0] ;  /* 0x0000c00e3e1b7981 */ /* 0x000f28000c1e1500 */
[----:B-1----:R0:W4:Y:S04]  /*0f10*/  LDG.E.U16 R53, desc[UR14][R12.64+0xc0] ;  /* 0x0000c00e0c357981 */ /* 0x002128000c1e1500 */
[----:B------:R1:W4:Y:S01]  /*0f20*/  LDG.E.U16 R4, desc[UR14][R4.64+0xc0] ;  /* 0x0000c00e04047981 */ /* 0x000322000c1e1500 */
[----:B0-----:R-:W0:Y:S01]  /*0f30*/  LDC.64 R12, c[0x0][0x388] ;  /* 0x0000e200ff0c7b82 */ /* 0x001e220000000a00 */
[----:B-1----:R-:W-:-:S02]  /*0f40*/  LOP3.LUT R5, R22, 0x40, RZ, 0x3c, !PT ;  /* 0x0000004016057812 */ /* 0x002fc400078e3cff */
[----:B------:R-:W-:Y:S04]  /*0f50*/  STS.U16 [R22+UR12+0x7400], R55 ;  /* 0x0074003716007988 */ /* 0x000fe8000800040c */
[----:B------:R-:W-:Y:S04]  /*0f60*/  STS.U16 [R22+UR12+0x3800], R57 ;  /* 0x0038003916007988 */ /* 0x000fe8000800040c */
[----:B------:R-:W-:Y:S04]  /*0f70*/  STS.U16 [R22+UR12+0x7800], R59 ;  /* 0x0078003b16007988 */ /* 0x000fe8000800040c */
[----:B------:R-:W-:Y:S04]  /*0f80*/  STS.U16 [R22+UR12+0x3c00], R60 ;  /* 0x003c003c16007988 */ /* 0x000fe8000800040c */
[----:B------:R-:W-:Y:S04]  /*0f90*/  STS.U16 [R22+UR12+0x7c00], R54 ;  /* 0x007c003616007988 */ /* 0x000fe8000800040c */
[----:B------:R0:W-:Y:S02]  /*0fa0*/  STS.U16 [R5+UR12], R30 ;  /* 0x0000001e05007988 */ /* 0x0001e4000800040c */
[----:B0-----:R-:W-:-:S02]  /*0fb0*/  LEA R30, P0, R51, R12, 0x2 ;  /* 0x0000000c331e7211 */ /* 0x001fc400078010ff */
[----:B------:R-:W-:Y:S04]  /*0fc0*/  STS.U16 [R5+UR12+0x4000], R29 ;  /* 0x0040001d05007988 */ /* 0x000fe8000800040c */
[----:B------:R-:W-:Y:S04]  /*0fd0*/  STS.U16 [R5+UR12+0x400], R31 ;  /* 0x0004001f05007988 */ /* 0x000fe8000800040c */
[----:B--2---:R0:W-:Y:S02]  /*0fe0*/  STS.U16 [R5+UR12+0x4c00], R37 ;  /* 0x004c002505007988 */ /* 0x0041e4000800040c */
[----:B0-----:R-:W-:-:S05]  /*0ff0*/  IMAD.SHL.U32 R37, R51, 0x2, RZ ;  /* 0x0000000233257824 */ /* 0x001fca00078e00ff */
[----:B------:R-:W-:Y:S01]  /*1000*/  LEA.HI.X R31, R37, R13, RZ, 0x1, P0 ;  /* 0x0000000d251f7211 */ /* 0x000fe200000f0cff */
[----:B------:R-:W-:Y:S04]  /*1010*/  STS.U16 [R5+UR12+0x4800], R34 ;  /* 0x0048002205007988 */ /* 0x000fe8000800040c */
[----:B------:R0:W-:Y:S04]  /*1020*/  STS.U16 [R5+UR12+0x1000], R38 ;  /* 0x0010002605007988 */ /* 0x0001e8000800040c */
[----:B------:R1:W-:Y:S01]  /*1030*/  STS.U16 [R5+UR12+0x5000], R39 ;  /* 0x0050002705007988 */ /* 0x0003e2000800040c */
[----:B0-----:R-:W-:-:S02]  /*1040*/  IMAD.SHL.U32 R38, R17, 0x40, RZ ;  /* 0x0000004011267824 */ /* 0x001fc400078e00ff */
[C---:B-1----:R-:W-:Y:S01]  /*1050*/  IMAD.SHL.U32 R39, R16.reuse, 0x40, RZ ;  /* 0x0000004010277824 */ /* 0x042fe200078e00ff */
[----:B------:R0:W-:Y:S01]  /*1060*/  STS.U16 [R5+UR12+0x1400], R40 ;  /* 0x0014002805007988 */ /* 0x0001e2000800040c */
[----:B------:R-:W-:-:S03]  /*1070*/  LEA R16, P2, R16, R12, 0x7 ;  /* 0x0000000c10107211 */ /* 0x000fc600078438ff */
[----:B------:R1:W-:Y:S01]  /*1080*/  STS.U16 [R5+UR12+0x5400], R41 ;  /* 0x0054002905007988 */ /* 0x0003e2000800040c */
[----:B0-----:R-:W-:Y:S02]  /*1090*/  IMAD.SHL.U32 R40, R14, 0x40, RZ ;  /* 0x000000400e287824 */ /* 0x001fe400078e00ff */
[----:B-1----:R-:W-:Y:S01]  /*10a0*/  IMAD.SHL.U32 R41, R15, 0x40, RZ ;  /* 0x000000400f297824 */ /* 0x002fe200078e00ff */
[----:B------:R-:W-:Y:S04]  /*10b0*/  STS.U16 [R5+UR12+0x800], R33 ;  /* 0x0008002105007988 */ /* 0x000fe8000800040c */
[----:B------:R-:W-:Y:S04]  /*10c0*/  STS.U16 [R5+UR12+0x4400], R32 ;  /* 0x0044002005007988 */ /* 0x000fe8000800040c */
[----:B------:R0:W-:Y:S01]  /*10d0*/  STS.U16 [R5+UR12+0x1800], R42 ;  /* 0x0018002a05007988 */ /* 0x0001e2000800040c */
[----:B------:R-:W-:-:S03]  /*10e0*/  IMAD.WIDE.U32 R30, R36, 0x2, R30 ;  /* 0x00000002241e7825 */ /* 0x000fc600078e001e */
[----:B------:R1:W-:Y:S01]  /*10f0*/  STS.U16 [R5+UR12+0x5800], R43 ;  /* 0x0058002b05007988 */ /* 0x0003e2000800040c */
[----:B0-----:R-:W-:Y:S02]  /*1100*/  IMAD.SHL.U32 R42, R11, 0x40, RZ ;  /* 0x000000400b2a7824 */ /* 0x001fe400078e00ff */
[----:B-1----:R-:W-:Y:S01]  /*1110*/  IMAD.SHL.U32 R43, R10, 0x40, RZ ;  /* 0x000000400a2b7824 */ /* 0x002fe200078e00ff */
[----:B------:R0:W-:Y:S04]  /*1120*/  STS.U16 [R5+UR12+0xc00], R35 ;  /* 0x000c002305007988 */ /* 0x0001e8000800040c */
[----:B---3--:R1:W-:Y:S04]  /*1130*/  STS.U16 [R5+UR12+0x2800], R18 ;  /* 0x0028001205007988 */ /* 0x0083e8000800040c */
[----:B------:R2:W-:Y:S04]  /*1140*/  STS.U16 [R5+UR12+0x6800], R19 ;  /* 0x0068001305007988 */ /* 0x0005e8000800040c */
[----:B0-----:R-:W3:Y:S01]  /*1150*/  LDG.E.U16 R35, desc[UR14][R30.64] ;  /* 0x0000000e1e237981 */ /* 0x001ee2000c1e1500 */
[----:B-1----:R-:W-:-:S04]  /*1160*/  LEA R18, P0, R17, R12, 0x7 ;  /* 0x0000000c11127211 */ /* 0x002fc800078038ff */
[-C--:B--2---:R-:W-:Y:S02]  /*1170*/  LEA.HI.X R19, R38, R13.reuse, RZ, 0x1, P0 ;  /* 0x0000000d26137211 */ /* 0x084fe400000f0cff */
[-C--:B------:R-:W-:Y:S02]  /*1180*/  LEA R14, P0, R14, R12.reuse, 0x7 ;  /* 0x0000000c0e0e7211 */ /* 0x080fe400078038ff */
[----:B------:R-:W-:Y:S01]  /*1190*/  LEA.HI.X R17, R39, R13, RZ, 0x1, P2 ;  /* 0x0000000d27117211 */ /* 0x000fe200010f0cff */
[C---:B------:R-:W-:Y:S01]  /*11a0*/  IMAD.WIDE.U32 R18, R36.reuse, 0x2, R18 ;  /* 0x0000000224127825 */ /* 0x040fe200078e0012 */
[----:B----4-:R0:W-:Y:S03]  /*11b0*/  STS.U16 [R5+UR12+0x3000], R24 ;  /* 0x0030001805007988 */ /* 0x0101e6000800040c */
[----:B------:R-:W-:Y:S01]  /*11c0*/  IMAD.WIDE.U32 R16, R36, 0x2, R16 ;  /* 0x0000000224107825 */ /* 0x000fe200078e0010 */
[----:B------:R-:W2:Y:S04]  /*11d0*/  LDG.E.U16 R34, desc[UR14][R18.64] ;  /* 0x0000000e12227981 */ /* 0x000ea8000c1e1500 */
[----:B------:R1:W-:Y:S01]  /*11e0*/  STS.U16 [R5+UR12+0x7000], R25 ;  /* 0x0070001905007988 */ /* 0x0003e2000800040c */
[----:B0-----:R-:W-:-:S02]  /*11f0*/  LEA R24, P2, R15, R12, 0x7 ;  /* 0x0000000c0f187211 */ /* 0x001fc400078438ff */
[-C--:B------:R-:W-:Y:S01]  /*1200*/  LEA.HI.X R15, R40, R13.reuse, RZ, 0x1, P0 ;  /* 0x0000000d280f7211 */ /* 0x080fe200000f0cff */
[----:B------:R-:W4:Y:S02]  /*1210*/  LDG.E.U16 R33, desc[UR14][R16.64] ;  /* 0x0000000e10217981 */ /* 0x000f24000c1e1500 */
[----:B------:R-:W-:Y:S02]  /*1220*/  IMAD.WIDE.U32 R14, R36, 0x2, R14 ;  /* 0x00000002240e7825 */ /* 0x000fe400078e000e */
[----:B------:R-:W4:Y:S01]  /*1230*/  LDG.E.U16 R19, desc[UR14][R18.64+0x40] ;  /* 0x0000400e12137981 */ /* 0x000f22000c1e1500 */
[----:B-1----:R-:W-:-:S03]  /*1240*/  LEA.HI.X R25, R41, R13, RZ, 0x1, P2 ;  /* 0x0000000d29197211 */ /* 0x002fc600010f0cff */
[----:B------:R-:W4:Y:S04]  /*1250*/  LDG.E.U16 R32, desc[UR14][R14.64] ;  /* 0x0000000e0e207981 */ /* 0x000f28000c1e1500 */
[----:B------:R-:W4:Y:S01]  /*1260*/  LDG.E.U16 R18, desc[UR14][R16.64+0x40] ;  /* 0x0000400e10127981 */ /* 0x000f22000c1e1500 */
[----:B------:R-:W-:-:S03]  /*1270*/  IMAD.WIDE.U32 R24, R36, 0x2, R24 ;  /* 0x0000000224187825 */ /* 0x000fc600078e0018 */
[----:B------:R0:W-:Y:S04]  /*1280*/  STS.U16 [R5+UR12+0x3400], R26 ;  /* 0x0034001a05007988 */ /* 0x0001e8000800040c */
[----:B------:R1:W4:Y:S01]  /*1290*/  LDG.E.U16 R17, desc[UR14][R14.64+0x40] ;  /* 0x0000400e0e117981 */ /* 0x000322000c1e1500 */
[----:B0-----:R-:W-:-:S03]  /*12a0*/  LEA R26, P2, R10, R12, 0x7 ;  /* 0x0000000c0a1a7211 */ /* 0x001fc600078438ff */
[----:B------:R0:W-:Y:S04]  /*12b0*/  STS.U16 [R5+UR12+0x7400], R27 ;  /* 0x0074001b05007988 */ /* 0x0001e8000800040c */
[----:B------:R0:W-:Y:S01]  /*12c0*/  STS.U16 [R5+UR12+0x2c00], R20 ;  /* 0x002c001405007988 */ /* 0x0001e2000800040c */
[----:B-1----:R-:W-:-:S03]  /*12d0*/  LEA R14, P0, R11, R12, 0x7 ;  /* 0x0000000c0b0e7211 */ /* 0x002fc600078038ff */
[----:B------:R1:W-:Y:S01]  /*12e0*/  STS.U16 [R5+UR12+0x1c00], R44 ;  /* 0x001c002c05007988 */ /* 0x0003e2000800040c */
[-C--:B------:R-:W-:Y:S02]  /*12f0*/  LEA.HI.X R15, R42, R13.reuse, RZ, 0x1, P0 ;  /* 0x0000000d2a0f7211 */ /* 0x080fe400000f0cff */
[----:B0-----:R-:W-:Y:S01]  /*1300*/  LEA.HI.X R27, R43, R13, RZ, 0x1, P2 ;  /* 0x0000000d2b1b7211 */ /* 0x001fe200010f0cff */
[----:B------:R0:W-:Y:S01]  /*1310*/  STS.U16 [R5+UR12+0x5c00], R45 ;  /* 0x005c002d05007988 */ /* 0x0001e2000800040c */
[----:B------:R-:W-:Y:S01]  /*1320*/  LEA R10, P0, R8, R12, 0x7 ;  /* 0x0000000c080a7211 */ /* 0x000fe200078038ff */
[----:B------:R-:W-:Y:S02]  /*1330*/  IMAD.WIDE.U32 R14, R36, 0x2, R14 ;  /* 0x00000002240e7825 */ /* 0x000fe400078e000e */
[----:B------:R-:W4:Y:S02]  /*1340*/  LDG.E.U16 R20, desc[UR14][R30.64+0x40] ;  /* 0x0000400e1e147981 */ /* 0x000f24000c1e1500 */
[----:B-1----:R-:W-:-:S02]  /*1350*/  IMAD.SHL.U32 R44, R8, 0x40, RZ ;  /* 0x00000040082c7824 */ /* 0x002fc400078e00ff */
[----:B------:R-:W4:Y:S01]  /*1360*/  LDG.E.U16 R16, desc[UR14][R24.64+0x40] ;  /* 0x0000400e18107981 */ /* 0x000f22000c1e1500 */
[----:B0-----:R-:W-:-:S03]  /*1370*/  IMAD.SHL.U32 R45, R9, 0x40, RZ ;  /* 0x00000040092d7824 */ /* 0x001fc600078e00ff */
[----:B------:R0:W4:Y:S01]  /*1380*/  LDG.E.U16 R31, desc[UR14][R24.64] ;  /* 0x0000000e181f7981 */ /* 0x000122000c1e1500 */
[----:B------:R-:W-:-:S03]  /*1390*/  LEA.HI.X R11, R44, R13, RZ, 0x1, P0 ;  /* 0x0000000d2c0b7211 */ /* 0x000fc600000f0cff */
[----:B------:R-:W4:Y:S01]  /*13a0*/  LDG.E.U16 R30, desc[UR14][R14.64] ;  /* 0x0000000e0e1e7981 */ /* 0x000f22000c1e1500 */
[----:B0-----:R-:W-:Y:S01]  /*13b0*/  LEA R24, P2, R9, R12, 0x7 ;  /* 0x0000000c09187211 */ /* 0x001fe200078438ff */
[----:B------:R-:W-:Y:S02]  /*13c0*/  IMAD.WIDE.U32 R8, R36, 0x2, R26 ;  /* 0x0000000224087825 */ /* 0x000fe400078e001a */
[----:B------:R0:W-:Y:S01]  /*13d0*/  STS.U16 [R5+UR12+0x2000], R46 ;  /* 0x0020002e05007988 */ /* 0x0001e2000800040c */
[----:B------:R-:W-:-:S03]  /*13e0*/  LEA.HI.X R25, R45, R13, RZ, 0x1, P2 ;  /* 0x0000000d2d197211 */ /* 0x000fc600010f0cff */
[----:B------:R1:W-:Y:S04]  /*13f0*/  STS.U16 [R5+UR12+0x2400], R48 ;  /* 0x0024003005007988 */ /* 0x0003e8000800040c */
[----:B------:R-:W4:Y:S01]  /*1400*/  LDG.E.U16 R15, desc[UR14][R14.64+0x40] ;  /* 0x0000400e0e0f7981 */ /* 0x000f22000c1e1500 */
[----:B0-----:R-:W-:-:S03]  /*1410*/  IMAD.SHL.U32 R46, R7, 0x40, RZ ;  /* 0x00000040072e7824 */ /* 0x001fc600078e00ff */
[----:B------:R-:W4:Y:S01]  /*1420*/  LDG.E.U16 R29, desc[UR14][R8.64] ;  /* 0x0000000e081d7981 */ /* 0x000f22000c1e1500 */
[C---:B-1----:R-:W-:Y:S01]  /*1430*/  IMAD.SHL.U32 R48, R6.reuse, 0x40, RZ ;  /* 0x0000004006307824 */ /* 0x042fe200078e00ff */
[----:B------:R-:W-:Y:S02]  /*1440*/  LEA R6, P2, R6, R12, 0x7 ;  /* 0x0000000c06067211 */ /* 0x000fe400078438ff */
[----:B------:R0:W-:Y:S04]  /*1450*/  STS.U16 [R5+UR12+0x6400], R49 ;  /* 0x0064003105007988 */ /* 0x0001e8000800040c */
[----:B------:R1:W4:Y:S01]  /*1460*/  LDG.E.U16 R14, desc[UR14][R8.64+0x40] ;  /* 0x0000400e080e7981 */ /* 0x000322000c1e1500 */
[----:B------:R-:W-:-:S04]  /*1470*/  IMAD.WIDE.U32 R10, R36, 0x2, R10 ;  /* 0x00000002240a7825 */ /* 0x000fc800078e000a */
[C---:B0-----:R-:W-:Y:S01]  /*1480*/  IMAD.SHL.U32 R49, R2.reuse, 0x40, RZ ;  /* 0x0000004002317824 */ /* 0x041fe200078e00ff */
[-C--:B------:R-:W-:Y:S02]  /*1490*/  LEA R2, P3, R2, R12.reuse, 0x7 ;  /* 0x0000000c02027211 */ /* 0x080fe400078638ff */
[-C--:B-1----:R-:W-:Y:S01]  /*14a0*/  LEA R8, P0, R7, R12.reuse, 0x7 ;  /* 0x0000000c07087211 */ /* 0x082fe200078038ff */
[----:B------:R0:W-:Y:S01]  /*14b0*/  STS.U16 [R5+UR12+0x6000], R47 ;  /* 0x0060002f05007988 */ /* 0x0001e2000800040c */
[-C--:B------:R-:W-:Y:S02]  /*14c0*/  LEA.HI.X R7, R48, R13.reuse, RZ, 0x1, P2 ;  /* 0x0000000d30077211 */ /* 0x080fe400010f0cff */
[----:B------:R-:W-:Y:S02]  /*14d0*/  LEA.HI.X R9, R46, R13, RZ, 0x1, P0 ;  /* 0x0000000d2e097211 */ /* 0x000fe400000f0cff */
[----:B------:R-:W-:Y:S01]  /*14e0*/  LEA R54, P0, R3, R12, 0x7 ;  /* 0x0000000c03367211 */ /* 0x000fe200078038ff */
[----:B------:R-:W-:-:S04]  /*14f0*/  IMAD.WIDE.U32 R24, R36, 0x2, R24 ;  /* 0x0000000224187825 */ /* 0x000fc800078e0018 */
[----:B0-----:R-:W-:Y:S01]  /*1500*/  IMAD.SHL.U32 R47, R3, 0x40, RZ ;  /* 0x00000040032f7824 */ /* 0x001fe200078e00ff */
[-C--:B------:R-:W-:Y:S01]  /*1510*/  LEA.HI.X R3, R49, R13.reuse, RZ, 0x1, P3 ;  /* 0x0000000d31037211 */ /* 0x080fe200018f0cff */
[C---:B------:R-:W-:Y:S01]  /*1520*/  IMAD.WIDE.U32 R6, R36.reuse, 0x2, R6 ;  /* 0x0000000224067825 */ /* 0x040fe200078e0006 */
[----:B------:R0:W-:Y:S03]  /*1530*/  STS.U16 [R5+UR12+0x3800], R28 ;  /* 0x0038001c05007988 */ /* 0x0001e6000800040c */
[----:B------:R-:W-:Y:S01]  /*1540*/  IMAD.WIDE.U32 R2, R36, 0x2, R2 ;  /* 0x0000000224027825 */ /* 0x000fe200078e0002 */
[----:B------:R-:W4:Y:S04]  /*1550*/  LDG.E.U16 R27, desc[UR14][R24.64] ;  /* 0x0000000e181b7981 */ /* 0x000f28000c1e1500 */
[----:B0-----:R-:W4:Y:S01]  /*1560*/  LDG.E.U16 R28, desc[UR14][R10.64] ;  /* 0x0000000e0a1c7981 */ /* 0x001f22000c1e1500 */
[----:B------:R-:W-:-:S03]  /*1570*/  LEA.HI.X R55, R47, R13, RZ, 0x1, P0 ;  /* 0x0000000d2f377211 */ /* 0x000fc600000f0cff */
[----:B------:R0:W-:Y:S04]  /*1580*/  STS.U16 [R5+UR12+0x6c00], R23 ;  /* 0x006c001705007988 */ /* 0x0001e8000800040c */
[----:B------:R-:W4:Y:S04]  /*1590*/  LDG.E.U16 R11, desc[UR14][R10.64+0x40] ;  /* 0x0000400e0a0b7981 */ /* 0x000f28000c1e1500 */
[----:B0-----:R-:W4:Y:S04]  /*15a0*/  LDG.E.U16 R23, desc[UR14][R2.64] ;  /* 0x0000000e02177981 */ /* 0x001f28000c1e1500 */
[----:B------:R-:W4:Y:S04]  /*15b0*/  LDG.E.U16 R10, desc[UR14][R24.64+0x40] ;  /* 0x0000400e180a7981 */ /* 0x000f28000c1e1500 */
[----:B------:R-:W4:Y:S04]  /*15c0*/  LDG.E.U16 R24, desc[UR14][R6.64] ;  /* 0x0000000e06187981 */ /* 0x000f28000c1e1500 */
[----:B------:R-:W4:Y:S04]  /*15d0*/  LDG.E.U16 R7, desc[UR14][R6.64+0x40] ;  /* 0x0000400e06077981 */ /* 0x000f28000c1e1500 */
[----:B------:R0:W4:Y:S02]  /*15e0*/  LDG.E.U16 R6, desc[UR14][R2.64+0x40] ;  /* 0x0000400e02067981 */ /* 0x000124000c1e1500 */
[C---:B0-----:R-:W-:Y:S01]  /*15f0*/  IMAD.SHL.U32 R3, R56.reuse, 0x40, RZ ;  /* 0x0000004038037824 */ /* 0x041fe200078e00ff */
[-C--:B------:R-:W-:Y:S01]  /*1600*/  LEA R56, P0, R56, R12.reuse, 0x7 ;  /* 0x0000000c38387211 */ /* 0x080fe200078038ff */
[C---:B------:R-:W-:Y:S01]  /*1610*/  IMAD.SHL.U32 R2, R58.reuse, 0x40, RZ ;  /* 0x000000403a027824 */ /* 0x040fe200078e00ff */
[----:B------:R-:W-:-:S02]  /*1620*/  LEA R58, P2, R58, R12, 0x7 ;  /* 0x0000000c3a3a7211 */ /* 0x000fc400078438ff */
[-C--:B------:R-:W-:Y:S02]  /*1630*/  LEA.HI.X R57, R3, R13.reuse, RZ, 0x1, P0 ;  /* 0x0000000d03397211 */ /* 0x080fe400000f0cff */
[C---:B------:R-:W-:Y:S01]  /*1640*/  LEA R12, P0, R0.reuse, R12, 0x7 ;  /* 0x0000000c000c7211 */ /* 0x040fe200078038ff */
[----:B------:R-:W-:Y:S01]  /*1650*/  IMAD.SHL.U32 R0, R0, 0x40, RZ ;  /* 0x0000004000007824 */ /* 0x000fe200078e00ff */
[----:B------:R-:W-:Y:S01]  /*1660*/  LEA.HI.X R59, R2, R13, RZ, 0x1, P2 ;  /* 0x0000000d023b7211 */ /* 0x000fe200010f0cff */
[----:B------:R-:W-:-:S03]  /*1670*/  IMAD.WIDE.U32 R8, R36, 0x2, R8 ;  /* 0x0000000224087825 */ /* 0x000fc600078e0008 */
[----:B------:R-:W-:Y:S01]  /*1680*/  LEA.HI.X R13, R0, R13, RZ, 0x1, P0 ;  /* 0x0000000d000d7211 */ /* 0x000fe200000f0cff */
[C---:B------:R-:W-:Y:S01]  /*1690*/  IMAD.WIDE.U32 R54, R36.reuse, 0x2, R54 ;  /* 0x0000000224367825 */ /* 0x040fe200078e0036 */
[----:B------:R-:W4:Y:S03]  /*16a0*/  LDG.E.U16 R26, desc[UR14][R8.64] ;  /* 0x0000000e081a7981 */ /* 0x000f26000c1e1500 */
[C---:B------:R-:W-:Y:S01]  /*16b0*/  IMAD.WIDE.U32 R56, R36.reuse, 0x2, R56 ;  /* 0x0000000224387825 */ /* 0x040fe200078e0038 */
[----:B------:R-:W4:Y:S03]  /*16c0*/  LDG.E.U16 R25, desc[UR14][R54.64] ;  /* 0x0000000e36197981 */ /* 0x000f26000c1e1500 */
[C---:B------:R-:W-:Y:S01]  /*16d0*/  IMAD.WIDE.U32 R58, R36.reuse, 0x2, R58 ;  /* 0x00000002243a7825 */ /* 0x040fe200078e003a */
[----:B------:R-:W4:Y:S03]  /*16e0*/  LDG.E.U16 R9, desc[UR14][R8.64+0x40] ;  /* 0x0000400e08097981 */ /* 0x000f26000c1e1500 */
[----:B------:R-:W-:-:S05]  /*16f0*/  IMAD.WIDE.U32 R12, R36, 0x2, R12 ;  /* 0x00000002240c7825 */ /* 0x000fca00078e000c */
[----:B------:R-:W4:Y:S04]  /*1700*/  LDG.E.U16 R61, desc[UR14][R12.64] ;  /* 0x0000000e0c3d7981 */ /* 0x000f28000c1e1500 */
[----:B------:R-:W4:Y:S04]  /*1710*/  LDG.E.U16 R8, desc[UR14][R54.64+0x40] ;  /* 0x0000400e36087981 */ /* 0x000f28000c1e1500 */
[----:B------:R-:W4:Y:S04]  /*1720*/  LDG.E.U16 R60, desc[UR14][R12.64+0x40] ;  /* 0x0000400e0c3c7981 */ /* 0x000f28000c1e1500 */
[----:B------:R-:W4:Y:S04]  /*1730*/  LDG.E.U16 R54, desc[UR14][R56.64] ;  /* 0x0000000e38367981 */ /* 0x000f28000c1e1500 */
[----:B------:R0:W4:Y:S04]  /*1740*/  LDG.E.U16 R55, desc[UR14][R56.64+0x40] ;  /* 0x0000400e38377981 */ /* 0x000128000c1e1500 */
[----:B------:R-:W4:Y:S04]  /*1750*/  LDG.E.U16 R56, desc[UR14][R58.64] ;  /* 0x0000000e3a387981 */ /* 0x000f28000c1e1500 */
[----:B------:R-:W4:Y:S01]  /*1760*/  LDG.E.U16 R58, desc[UR14][R58.64+0x40] ;  /* 0x0000400e3a3a7981 */ /* 0x000f22000c1e1500 */
[----:B------:R-:W-:Y:S01]  /*1770*/  LOP3.LUT P2, RZ, R50, 0xff, RZ, 0xc0, !PT ;  /* 0x000000ff32ff7812 */ /* 0x000fe2000784c0ff */
[----:B------:R-:W-:Y:S01]  /*1780*/  UMOV UR4, 0x1 ;  /* 0x0000000100047882 */ /* 0x000fe20000000000 */
[----:B0-----:R-:W-:-:S11]  /*1790*/  SHF.R.U32.HI R57, RZ, 0x5, R50 ;  /* 0x00000005ff397819 */ /* 0x001fd60000011632 */
[----:B------:R-:W-:-:S05]  /*17a0*/  VOTEU.ALL UP0, P2 ;  /* 0x0000000000ff7886 */ /* 0x000fca0001000000 */
[----:B------:R-:W-:-:S04]  /*17b0*/  @!UP0 UIADD3 UR4, UPT, UPT, -UR4, 0x100000, URZ ;  /* 0x0010000004048890 */ /* 0x000fc8000fffe1ff */
[----:B------:R-:W-:Y:S02]  /*17c0*/  @!UP0 USHF.L.U32 UR5, UR4, 0xb, URZ ;  /* 0x0000000b04058899 */ /* 0x000fe400080006ff */
[----:B------:R-:W-:Y:S01]  /*17d0*/  @!UP0 USHF.L.U32 UR4, UR4, 0x1, URZ ;  /* 0x0000000104048899 */ /* 0x000fe200080006ff */
[----:B------:R-:W-:Y:S01]  /*17e0*/  VOTEU.ALL UP1, P2 ;  /* 0x0000000000ff7886 */ /* 0x000fe20001020000 */
[----:B------:R0:W-:Y:S01]  /*17f0*/  STS.U16 [R5+UR12+0x7800], R4 ;  /* 0x0078000405007988 */ /* 0x0001e2000800040c */
[----:B------:R-:W-:-:S03]  /*1800*/  R2UR UR7, R57 ;  /* 0x00000000390772ca */ /* 0x000fc600000e0000 */
[----:B------:R1:W-:Y:S04]  /*1810*/  STS.U16 [R5+UR12+0x3c00], R21 ;  /* 0x003c001505007988 */ /* 0x0003e8000800040c */
[----:B------:R1:W-:Y:S04]  /*1820*/  STS.U16 [R5+UR12+0x7c00], R53 ;  /* 0x007c003505007988 */ /* 0x0003e8000800040c */
[----:B---3--:R1:W-:Y:S04]  /*1830*/  STS.U16 [R22+UR12+0x8000], R35 ;  /* 0x0080002316007988 */ /* 0x0083e8000800040c */
[----:B--2---:R1:W-:Y:S04]  /*1840*/  STS.U16 [R22+UR12+0x8400], R34 ;  /* 0x0084002216007988 */ /* 0x0043e8000800040c */
[----:B----4-:R1:W-:Y:S04]  /*1850*/  STS.U16 [R22+UR12+0x8800], R33 ;  /* 0x0088002116007988 */ /* 0x0103e8000800040c */
[----:B------:R1:W-:Y:S01]  /*1860*/  STS.U16 [R22+UR12+0x8c00], R32 ;  /* 0x008c002016007988 */ /* 0x0003e2000800040c */
[----:B------:R-:W-:Y:S01]  /*1870*/  UISETP.NE.U32.AND UP0, UPT, UR7, URZ, UPT ;  /* 0x000000ff0700728c */ /* 0x000fe2000bf05070 */
[----:B0-----:R-:W-:-:S02]  /*1880*/  LOP3.LUT R4, R50, 0xff, RZ, 0xc0, !PT ;  /* 0x000000ff32047812 */ /* 0x001fc400078ec0ff */
[----:B------:R1:W-:Y:S04]  /*1890*/  STS.U16 [R22+UR12+0x9000], R31 ;  /* 0x0090001f16007988 */ /* 0x0003e8000800040c */
        /* <DEDUP_REMOVED lines=26> */
[----:B------:R1:W-:Y:S01]  /*1a40*/  STS.U16 [R5+UR12+0xbc00], R60 ;  /* 0x00bc003c05007988 */ /* 0x0003e2000800040c */
[----:B------:R0:W-:Y:S06]  /*1a50*/  MEMBAR.ALL.CTA ;  /* 0x0000000000007992 */ /* 0x0001ec0000008000 */
[----:B0-----:R-:W-:Y:S04]  /*1a60*/  FENCE.VIEW.ASYNC.S ;  /* 0x00000000000073c6 */ /* 0x001fe80000000000 */
[----:B------:R-:W0:Y:S02]  /*1a70*/  FENCE.VIEW.ASYNC.S ;  /* 0x00000000000073c6 */ /* 0x000e240000000000 */
[----:B0-----:R1:W0:Y:S02]  /*1a80*/  @!UP1 SYNCS.EXCH.64 URZ, [UR12+0xc000], UR4 ;  /* 0x00c000040cff95b2 */ /* 0x0012240008000100 */
[----:B0-----:R-:W-:Y:S06]  /*1a90*/  BAR.SYNC.DEFER_BLOCKING 0x0 ;  /* 0x0000000000007b1d */ /* 0x001fec0000010000 */
[----:B-1----:R-:W-:Y:S05]  /*1aa0*/  BRA.U UP0, `(.L_x_6) ;  /* 0x0000000100c87547 */ /* 0x002fea000b800000 */
[----:B------:R-:W-:Y:S02]  /*1ab0*/  USHF.R.U32.HI UR8, URZ, 0x4, UR12 ;  /* 0x00000004ff087899 */ /* 0x000fe4000801160c */
[----:B------:R-:W-:Y:S02]  /*1ac0*/  UIADD3 UR9, UPT, UPT, UR12, 0x8000, URZ ;  /* 0x000080000c097890 */ /* 0x000fe4000fffe0ff */
[----:B------:R-:W-:Y:S02]  /*1ad0*/  USGXT.U32 UR8, UR8, 0xe ;  /* 0x0000000e0808789a */ /* 0x000fe40008000000 */
[----:B------:R-:W-:Y:S02]  /*1ae0*/  USHF.R.U32.HI UR9, URZ, 0x4, UR9 ;  /* 0x00000004ff097899 */ /* 0x000fe40008011609 */
[----:B------:R-:W-:Y:S02]  /*1af0*/  UIADD3 UR38, UP0, UPT, UR8, 0x2, URZ ;  /* 0x0000000208267890 */ /* 0x000fe4000ff1e0ff */
[----:B------:R-:W-:Y:S01]  /*1b00*/  USGXT.U32 UR10, UR9, 0xe ;  /* 0x0000000e090a789a */ /* 0x000fe20008000000 */
[----:B------:R-:W-:Y:S01]  /*1b10*/  UMOV UR4, URZ ;  /* 0x000000ff00047c82 */ /* 0x000fe20008000000 */
[----:B------:R-:W-:Y:S01]  /*1b20*/  UMOV UR5, URZ ;  /* 0x000000ff00057c82 */ /* 0x000fe20008000000 */
[----:B------:R-:W-:-:S02]  /*1b30*/  UIADD3.X UR39, UPT, UPT, UR4, 0x40004040, URZ, UP0, !UPT ;  /* 0x4000404004277890 */ /* 0x000fc400087fe4ff */
[----:B------:R-:W-:Y:S02]  /*1b40*/  UIADD3 UR40, UP0, UPT, UR10, 0x80, URZ ;  /* 0x000000800a287890 */ /* 0x000fe4000ff1e0ff */
[----:B------:R-:W-:Y:S02]  /*1b50*/  UIADD3.64 UR18, UPT, UPT, UR38, 0x4, URZ ;  /* 0x0000000426127897 */ /* 0x000fe4000fffe0ff */
[----:B------:R-:W-:Y:S02]  /*1b60*/  UIADD3.X UR41, UPT, UPT, UR5, 0x40004040, URZ, UP0, !UPT ;  /* 0x4000404005297890 */ /* 0x000fe400087fe4ff */
[----:B------:R-:W-:Y:S02]  /*1b70*/  UIADD3.64 UR4, UPT, UPT, UR38, 0x2, URZ ;  /* 0x0000000226047897 */ /* 0x000fe4000fffe0ff */
[----:B------:R-:W-:Y:S02]  /*1b80*/  UIADD3.64 UR16, UPT, UPT, UR40, 0x80, URZ ;  /* 0x0000008028107897 */ /* 0x000fe4000fffe0ff */
[----:B------:R-:W-:-:S02]  /*1b90*/  UIADD3.64 UR20, UPT, UPT, UR40, 0x100, URZ ;  /* 0x0000010028147897 */ /* 0x000fc4000fffe0ff */
[----:B------:R-:W-:Y:S02]  /*1ba0*/  UIADD3.64 UR22, UPT, UPT, UR38, 0x3fe, URZ ;  /* 0x000003fe26167897 */ /* 0x000fe4000fffe0ff */
[----:B------:R-:W-:Y:S02]  /*1bb0*/  UIADD3.64 UR24, UPT, UPT, UR40, 0x180, URZ ;  /* 0x0000018028187897 */ /* 0x000fe4000fffe0ff */
[----:B------:R-:W-:Y:S02]  /*1bc0*/  UIADD3.64 UR26, UPT, UPT, UR38, 0x400, URZ ;  /* 0x00000400261a7897 */ /* 0x000fe4000fffe0ff */
[----:B------:R-:W-:Y:S02]  /*1bd0*/  UIADD3.64 UR28, UPT, UPT, UR40, 0x200, URZ ;  /* 0x00000200281c7897 */ /* 0x000fe4000fffe0ff */
[----:B------:R-:W-:Y:S02]  /*1be0*/  UIADD3.64 UR30, UPT, UPT, UR38, 0x402, URZ ;  /* 0x00000402261e7897 */ /* 0x000fe4000fffe0ff */
[----:B------:R-:W-:Y:S01]  /*1bf0*/  UIADD3.64 UR32, UPT, UPT, UR40, 0x280, URZ ;  /* 0x0000028028207897 */ /* 0x000fe2000fffe0ff */
[----:B------:R-:W-:Y:S01]  /*1c00*/  UMOV UR42, 0x0 ;  /* 0x00000000002a7882 */ /* 0x000fe20000000000 */
[----:B------:R-:W-:Y:S01]  /*1c10*/  UMOV UR43, 0x8110490 ;  /* 0x08110490002b7882 */ /* 0x000fe20000000000 */
[----:B------:R-:W-:Y:S01]  /*1c20*/  UIADD3.64 UR34, UPT, UPT, UR38, 0x404, URZ ;  /* 0x0000040426227897 */ /* 0x000fe2000fffe0ff */
[----:B------:R-:W-:Y:S01]  /*1c30*/  UMOV UR9, 0x40004040 ;  /* 0x4000404000097882 */ /* 0x000fe20000000000 */
[----:B------:R-:W-:Y:S01]  /*1c40*/  UIADD3.64 UR36, UPT, UPT, UR40, 0x300, URZ ;  /* 0x0000030028247897 */ /* 0x000fe2000fffe0ff */
[----:B------:R-:W-:Y:S01]  /*1c50*/  UMOV UR11, 0x40004040 ;  /* 0x40004040000b7882 */ /* 0x000fe20000000000 */
[----:B------:R-:W-:Y:S01]  /*1c60*/  UMOV UR44, 0x0 ;  /* 0x00000000002c7882 */ /* 0x000fe20000000000 */
[----:B------:R-:W-:Y:S01]  /*1c70*/  UMOV UR45, 0x8110490 ;  /* 0x08110490002d7882 */ /* 0x000fe20000000000 */
[----:B------:R-:W-:Y:S01]  /*1c80*/  UMOV UR46, 0x0 ;  /* 0x00000000002e7882 */ /* 0x000fe20000000000 */
[----:B------:R-:W-:Y:S01]  /*1c90*/  UMOV UR47, 0x8110490 ;  /* 0x08110490002f7882 */ /* 0x000fe20000000000 */
[----:B------:R0:W-:Y:S01]  /*1ca0*/  UTCHMMA gdesc[UR8], gdesc[UR10], tmem[UR13], tmem[UR42], idesc[UR43], !UPT ;  /* 0x00ff2a0a080075ea */ /* 0x0001e2000f80000d */
[----:B------:R-:W-:Y:S01]  /*1cb0*/  UMOV UR48, 0x0 ;  /* 0x0000000000307882 */ /* 0x000fe20000000000 */
[----:B------:R-:W-:Y:S01]  /*1cc0*/  UMOV UR49, 0x8110490 ;  /* 0x0811049000317882 */ /* 0x000fe20000000000 */
[----:B------:R0:W-:Y:S01]  /*1cd0*/  UTCHMMA gdesc[UR38], gdesc[UR40], tmem[UR13], tmem[UR44], idesc[UR45], UPT ;  /* 0x00ff2c28260075ea */ /* 0x0001e2000b80000d */
        /* <DEDUP_REMOVED lines=12> */
[----:B------:R0:W-:Y:S01]  /*1da0*/  UTCHMMA gdesc[UR30], gdesc[UR32], tmem[UR13], tmem[UR54], idesc[UR55], UPT ;  /* 0x00ff36201e0075ea */ /* 0x0001e2000b80000d */
[----:B------:R0:W-:Y:S01]  /*1db0*/  UTCHMMA gdesc[UR34], gdesc[UR36], tmem[UR13], tmem[UR56], idesc[UR57], UPT ;  /* 0x00ff3824220075ea */ /* 0x0001e2000b80000d */
[----:B------:R-:W-:Y:S01]  /*1dc0*/  NOP ;  /* 0x0000000000007918 */ /* 0x000fe20000000000 */
.L_x_6:
[----:B------:R-:W-:Y:S01]  /*1dd0*/  ELECT P0, URZ, PT ;  /* 0x0000000000ff782f */ /* 0x000fe20003800000 */
[----:B0-----:R-:W-:-:S03]  /*1de0*/  UIADD3 UR4, UPT, UPT, UR12, 0xc000, URZ ;  /* 0x0000c0000c047890 */ /* 0x001fc6000fffe0ff */
[----:B------:R-:W-:Y:S01]  /*1df0*/  ISETP.LT.U32.AND P0, PT, R4, 0x20, P0 ;  /* 0x000000200400780c */ /* 0x000fe20000701070 */
[----:B------:R-:W-:-:S12]  /*1e00*/  UMOV UR5, URZ ;  /* 0x000000ff00057c82 */ /* 0x000fd80008000000 */
[----:B------:R-:W-:Y:S01]  /*1e10*/  VOTEU.ANY UP0, P0 ;  /* 0x0000000000ff7886 */ /* 0x000fe20000000100 */
[----:B------:R-:W-:-:S04]  /*1e20*/  VOTEU.ANY UP1, P0 ;  /* 0x0000000000ff7886 */ /* 0x000fc80000020100 */
[----:B------:R-:W-:Y:S01]  /*1e30*/  @UP0 UMOV UR8, UR4 ;  /* 0x0000000400080c82 */ /* 0x000fe20008000000 */
[----:B------:R-:W-:Y:S01]  /*1e40*/  USHF.L.U32 UR4, UR7, 0x15, URZ ;  /* 0x0000001507047899 */ /* 0x000fe200080006ff */
[----:B------:R0:W-:Y:S01]  /*1e50*/  @UP1 UTCBAR [UR8], URZ ;  /* 0x000000ff080013e9 */ /* 0x0001e200080000ff */
[----:B------:R-:W-:Y:S01]  /*1e60*/  BAR.SYNC.DEFER_BLOCKING 0x0 ;  /* 0x0000000000007b1d */ /* 0x000fe20000010000 */
[----:B------:R-:W-:Y:S02]  /*1e70*/  USHF.L.U32 UR5, UR7, 0x3, URZ ;  /* 0x0000000307057899 */ /* 0x000fe400080006ff */
[----:B------:R-:W-:Y:S02]  /*1e80*/  ULOP3.LUT UR4, UR4, 0x600000, URZ, 0xc0, !UPT ;  /* 0x0060000004047892 */ /* 0x000fe4000f8ec0ff */
[----:B------:R-:W-:-:S04]  /*1e90*/  ULOP3.LUT UR5, UR5, 0x20, URZ, 0xc0, !UPT ;  /* 0x0000002005057892 */ /* 0x000fc8000f8ec0ff */
[----:B------:R-:W-:Y:S01]  /*1ea0*/  UIADD3 UR4, UPT, UPT, UR5, UR4, UR13 ;  /* 0x0000000405047290 */ /* 0x000fe2000fffe00d */
[----:B------:R-:W1:Y:S02]  /*1eb0*/  SYNCS.PHASECHK.TRANS64.TRYWAIT P0, [UR12+0xc000], RZ ;  /* 0x00c000ffff0075a7 */ /* 0x000e64000800110c */
[----:B01----:R-:W-:Y:S09]  /*1ec0*/  @!P0 BRA `(.L_x_7) ;  /* 0x0000000800d48947 */ /* 0x003ff20003800000 */
.L_x_11:
[----:B------:R-:W-:Y:S01]  /*1ed0*/  BAR.SYNC.DEFER_BLOCKING 0x0 ;  /* 0x0000000000007b1d */ /* 0x000fe20000010000 */
[C---:B------:R-:W-:Y:S01]  /*1ee0*/  LOP3.LUT R54, R50.reuse, 0x7, RZ, 0xc0, !PT ;  /* 0x0000000732367812 */ /* 0x040fe200078ec0ff */
[C---:B------:R-:W-:Y:S02]  /*1ef0*/  IMAD.SHL.U32 R53, R50.reuse, 0x10, RZ ;  /* 0x0000001032357824 */ /* 0x040fe400078e00ff */
[C---:B------:R-:W-:Y:S02]  /*1f00*/  IMAD.SHL.U32 R55, R50.reuse, 0x100, RZ ;  /* 0x0000010032377824 */ /* 0x040fe400078e00ff */
[----:B------:R-:W-:Y:S01]  /*1f10*/  IMAD.SHL.U32 R50, R50, 0x8, RZ ;  /* 0x0000000832327824 */ /* 0x000fe200078e00ff */
[----:B------:R-:W0:Y:S01]  /*1f20*/  LDTM.x32 R4, tmem[UR4] ;  /* 0x00000004000479ee */ /* 0x000e2200082c0000 */
[----:B------:R-:W-:Y:S01]  /*1f30*/  IMAD R56, R51, 0x8, R54 ;  /* 0x0000000833387824 */ /* 0x000fe200078e0236 */
[----:B------:R-:W-:Y:S01]  /*1f40*/  LOP3.LUT R51, R53, 0xff0, RZ, 0xc0, !PT ;  /* 0x00000ff035337812 */ /* 0x000fe200078ec0ff */
[----:B------:R-:W1:Y:S01]  /*1f50*/  LDCU.64 UR4, c[0x0][0x390] ;  /* 0x00007200ff0477ac */ /* 0x000e620008000a00 */
[----:B------:R-:W-:Y:S01]  /*1f60*/  LOP3.LUT R55, R55, 0x800, RZ, 0xc0, !PT ;  /* 0x0000080037377812 */ /* 0x000fe200078ec0ff */
[----:B------:R-:W-:Y:S01]  /*1f70*/  IMAD.SHL.U32 R53, R56, 0x10, RZ ;  /* 0x0000001038357824 */ /* 0x000fe200078e00ff */
[----:B------:R-:W-:Y:S01]  /*1f80*/  LOP3.LUT R50, R50, 0x80, RZ, 0xc0, !PT ;  /* 0x0000008032327812 */ /* 0x000fe200078ec0ff */
[----:B------:R-:W-:-:S02]  /*1f90*/  IMAD R51, R54, 0x1000, R51 ;  /* 0x0000100036337824 */ /* 0x000fc400078e0233 */
[----:B------:R-:W-:Y:S01]  /*1fa0*/  IMAD.SHL.U32 R36, R36, 0x4, RZ ;  /* 0x0000000424247824 */ /* 0x000fe200078e00ff */
[----:B------:R-:W-:Y:S02]  /*1fb0*/  IADD3 R55, PT, PT, R50, UR12, R55 ;  /* 0x0000000c32377c10 */ /* 0x000fe4000fffe037 */
[----:B------:R-:W-:Y:S02]  /*1fc0*/  LOP3.LUT R50, R53, R52, RZ, 0x3c, !PT ;  /* 0x0000003435327212 */ /* 0x000fe400078e3cff */
[C---:B------:R-:W-:Y:S02]  /*1fd0*/  LOP3.LUT R52, R51.reuse, 0x10, RZ, 0x3c, !PT ;  /* 0x0000001033347812 */ /* 0x040fe400078e3cff */
[C---:B------:R-:W-:Y:S01]  /*1fe0*/  LOP3.LUT R53, R51.reuse, 0x20, RZ, 0x3c, !PT ;  /* 0x0000002033357812 */ /* 0x040fe200078e3cff */
[----:B------:R-:W-:Y:S01]  /*1ff0*/  IMAD.IADD R50, R50, 0x1, R55 ;  /* 0x0000000132327824 */ /* 0x000fe200078e0237 */
[----:B------:R-:W0:Y:S01]  /*2000*/  @!P2 SYNCS.CCTL.IV [UR12+0xc000] ;  /* 0x00c00000ff00a9b1 */ /* 0x000e22000800000c */
[C---:B------:R-:W-:Y:S01]  /*2010*/  LOP3.LUT R54, R51.reuse, 0x30, RZ, 0x3c, !PT ;  /* 0x0000003033367812 */ /* 0x040fe200078e3cff */
[----:B------:R-:W-:Y:S01]  /*2020*/  NOP ;  /* 0x0000000000007918 */ /* 0x000fe20000000000 */
[----:B------:R-:W-:-:S02]  /*2030*/  LOP3.LUT R55, R51, 0x40, RZ, 0x3c, !PT ;  /* 0x0000004033377812 */ /* 0x000fc400078e3cff */
[C---:B------:R-:W-:Y:S01]  /*2040*/  LOP3.LUT R56, R51.reuse, 0x50, RZ, 0x3c, !PT ;  /* 0x0000005033387812 */ /* 0x040fe200078e3cff */
[----:B0-----:R-:W-:Y:S01]  /*2050*/  STS.128 [R51+UR12], R4 ;  /* 0x0000000433007988 */ /* 0x001fe20008000c0c */
[C---:B------:R-:W-:Y:S02]  /*2060*/  LOP3.LUT R57, R51.reuse, 0x60, RZ, 0x3c, !PT ;  /* 0x0000006033397812 */ /* 0x040fe400078e3cff */
[----:B------:R-:W-:Y:S01]  /*2070*/  LOP3.LUT R58, R51, 0x70, RZ, 0x3c, !PT ;  /* 0x00000070333a7812 */ /* 0x000fe200078e3cff */
[----:B------:R0:W-:Y:S04]  /*2080*/  STS.128 [R52+UR12], R8 ;  /* 0x0000000834007988 */ /* 0x0001e80008000c0c */
[----:B------:R2:W-:Y:S04]  /*2090*/  STS.128 [R53+UR12], R12 ;  /* 0x0000000c35007988 */ /* 0x0005e80008000c0c */
[----:B------:R-:W-:Y:S04]  /*20a0*/  STS.128 [R54+UR12], R16 ;  /* 0x0000001036007988 */ /* 0x000fe80008000c0c */
[----:B------:R-:W-:Y:S04]  /*20b0*/  STS.128 [R55+UR12], R20 ;  /* 0x0000001437007988 */ /* 0x000fe80008000c0c */
[----:B------:R-:W-:Y:S01]  /*20c0*/  STS.128 [R56+UR12], R24 ;  /* 0x0000001838007988 */ /* 0x000fe20008000c0c */
[----:B0-----:R-:W-:Y:S01]  /*20d0*/  IMAD.SHL.U32 R9, R37, 0x4, RZ ;  /* 0x0000000425097824 */ /* 0x001fe200078e00ff */
[----:B-1----:R-:W-:-:S02]  /*20e0*/  LEA R11, P0, R38, UR4, 0x2 ;  /* 0x00000004260b7c11 */ /* 0x002fc4000f8010ff */
[----:B------:R0:W-:Y:S01]  /*20f0*/  STS.128 [R57+UR12], R28 ;  /* 0x0000001c39007988 */ /* 0x0001e20008000c0c */
[----:B--2---:R-:W-:Y:S02]  /*2100*/  LEA R13, P4, R40, UR4, 0x2 ;  /* 0x00000004280d7c11 */ /* 0x004fe4000f8810ff */
[----:B------:R-:W-:Y:S01]  /*2110*/  LEA.HI.X R38, R38, UR5, RZ, 0x2, P0 ;  /* 0x0000000526267c11 */ /* 0x000fe200080f14ff */
[----:B------:R1:W-:Y:S01]  /*2120*/  STS.128 [R58+UR12], R32 ;  /* 0x000000203a007988 */ /* 0x0003e20008000c0c */
[----:B------:R-:W-:Y:S01]  /*2130*/  BAR.SYNC.DEFER_BLOCKING 0x0 ;  /* 0x0000000000007b1d */ /* 0x000fe20000010000 */
[C---:B------:R-:W-:Y:S02]  /*2140*/  IADD3 R8, P2, P3, R36.reuse, UR4, R9 ;  /* 0x0000000424087c10 */ /* 0x040fe4000fb5e009 */
[----:B------:R-:W-:Y:S02]  /*2150*/  IADD3 R10, P0, PT, R36, R11, RZ ;  /* 0x0000000b240a7210 */ /* 0x000fe40007f1e0ff */
[----:B------:R-:W-:-:S02]  /*2160*/  IADD3.X R9, PT, PT, RZ, UR5, RZ, P2, P3 ;  /* 0x00000005ff097c10 */ /* 0x000fc400097e64ff */
[C---:B------:R-:W-:Y:S01]  /*2170*/  LEA R15, P2, R39.reuse, UR4, 0x2 ;  /* 0x00000004270f7c11 */ /* 0x040fe2000f8410ff */
[----:B------:R-:W-:Y:S01]  /*2180*/  IMAD.X R11, RZ, RZ, R38, P0 ;  /* 0x000000ffff0b7224 */ /* 0x000fe200000e0626 */
[----:B0-----:R-:W-:Y:S02]  /*2190*/  LEA R31, P0, R42, UR4, 0x2 ;  /* 0x000000042a1f7c11 */ /* 0x001fe4000f8010ff */
[----:B------:R-:W-:Y:S02]  /*21a0*/  LEA.HI.X R12, R39, UR5, RZ, 0x2, P2 ;  /* 0x00000005270c7c11 */ /* 0x000fe400090f14ff */
[----:B------:R-:W-:Y:S02]  /*21b0*/  LEA R39, P2, R43, UR4, 0x2 ;  /* 0x000000042b277c11 */ /* 0x000fe4000f8410ff */
[----:B------:R-:W-:Y:S02]  /*21c0*/  LEA R29, P3, R41, UR4, 0x2 ;  /* 0x00000004291d7c11 */ /* 0x000fe4000f8610ff */
[----:B------:R-:W-:-:S02]  /*21d0*/  LEA.HI.X R40, R40, UR5, RZ, 0x2, P4 ;  /* 0x0000000528287c11 */ /* 0x000fc4000a0f14ff */
[----:B------:R-:W-:Y:S02]  /*21e0*/  LEA R17, P4, R44, UR4, 0x2 ;  /* 0x000000042c117c11 */ /* 0x000fe4000f8810ff */
[----:B------:R-:W-:Y:S02]  /*21f0*/  LEA.HI.X R42, R42, UR5, RZ, 0x2, P0 ;  /* 0x000000052a2a7c11 */ /* 0x000fe400080f14ff */
[----:B------:R-:W-:Y:S01]  /*2200*/  LEA.HI.X R43, R43, UR5, RZ, 0x2, P2 ;  /* 0x000000052b2b7c11 */ /* 0x000fe200090f14ff */
[----:B------:R-:W0:Y:S01]  /*2210*/  LDSM.16.M88.4 R4, [R50] ;  /* 0x000000003204783b */ /* 0x000e220000000200 */
[----:B------:R-:W-:Y:S02]  /*2220*/  LEA.HI.X R41, R41, UR5, RZ, 0x2, P3 ;  /* 0x0000000529297c11 */ /* 0x000fe400098f14ff */
[C---:B------:R-:W-:Y:S01]  /*2230*/  IADD3 R30, P0, PT, R36.reuse, R31, RZ ;  /* 0x0000001f241e7210 */ /* 0x040fe20007f1e0ff */
[----:B------:R-:W-:Y:S01]  /*2240*/  LDSM.16.M88.4 R24, [R50+0x500] ;  /* 0x000500003218783b */ /* 0x000fe20000000200 */
[----:B------:R-:W-:-:S02]  /*2250*/  IADD3 R38, P2, PT, R36, R39, RZ ;  /* 0x0000002724267210 */ /* 0x000fc40007f5e0ff */
[----:B------:R-:W-:Y:S01]  /*2260*/  IADD3 R28, P3, PT, R36, R29, RZ ;  /* 0x0000001d241c7210 */ /* 0x000fe20007f7e0ff */
[----:B------:R-:W-:Y:S01]  /*2270*/  IMAD.X R31, RZ, RZ, R42, P0 ;  /* 0x000000ffff1f7224 */ /* 0x000fe200000e062a */
[----:B------:R-:W-:Y:S01]  /*2280*/  LEA.HI.X R44, R44, UR5, RZ, 0x2, P4 ;  /* 0x000000052c2c7c11 */ /* 0x000fe2000a0f14ff */
[----:B------:R-:W-:Y:S01]  /*2290*/  IMAD.X R39, RZ, RZ, R43, P2 ;  /* 0x000000ffff277224 */ /* 0x000fe200010e062b */
[C---:B------:R-:W-:Y:S01]  /*22a0*/  LEA R53, P0, R48.reuse, UR4, 0x2 ;  /* 0x0000000430357c11 */ /* 0x040fe2000f8010ff */
[----:B------:R-:W-:Y:S01]  /*22b0*/  IMAD.X R29, RZ, RZ, R41, P3 ;  /* 0x000000ffff1d7224 */ /* 0x000fe200018e0629 */
[----:B------:R-:W-:Y:S02]  /*22c0*/  LEA R59, P2, R49, UR4, 0x2 ;  /* 0x00000004313b7c11 */ /* 0x000fe4000f8410ff */
[----:B-1----:R-:W-:Y:S02]  /*22d0*/  LEA R33, P3, R47, UR4, 0x2 ;  /* 0x000000042f217c11 */ /* 0x002fe4000f8610ff */
[----:B------:R-:W-:-:S02]  /*22e0*/  LEA.HI.X R48, R48, UR5, RZ, 0x2, P0 ;  /* 0x0000000530307c11 */ /* 0x000fc400080f14ff */
[----:B------:R-:W-:Y:S02]  /*22f0*/  LEA.HI.X R49, R49, UR5, RZ, 0x2, P2 ;  /* 0x0000000531317c11 */ /* 0x000fe400090f14ff */
[C---:B------:R-:W-:Y:S02]  /*2300*/  IADD3 R52, P0, PT, R36.reuse, R53, RZ ;  /* 0x0000003524347210 */ /* 0x040fe40007f1e0ff */
[C---:B------:R-:W-:Y:S02]  /*2310*/  IADD3 R58, P2, PT, R36.reuse, R59, RZ ;  /* 0x0000003b243a7210 */ /* 0x040fe40007f5e0ff */
[----:B------:R-:W-:Y:S01]  /*2320*/  LEA.HI.X R47, R47, UR5, RZ, 0x2, P3 ;  /* 0x000000052f2f7c11 */ /* 0x000fe200098f14ff */
[----:B------:R-:W-:Y:S02]  /*2330*/  IMAD.X R53, RZ, RZ, R48, P0 ;  /* 0x000000ffff357224 */ /* 0x000fe400000e0630 */
[----:B------:R-:W-:Y:S01]  /*2340*/  IMAD.X R59, RZ, RZ, R49, P2 ;  /* 0x000000ffff3b7224 */ /* 0x000fe200010e0631 */
[----:B0-----:R0:W-:Y:S04]  /*2350*/  STG.E desc[UR14][R8.64], R4 ;  /* 0x0000000408007986 */ /* 0x0011e8000c10190e */
[----:B------:R1:W-:Y:S04]  /*2360*/  STG.E desc[UR14][R8.64+0x80], R5 ;  /* 0x0000800508007986 */ /* 0x0003e8000c10190e */
[----:B------:R2:W-:Y:S01]  /*2370*/  STG.E desc[UR14][R10.64], R6 ;  /* 0x000000060a007986 */ /* 0x0005e2000c10190e */
[----:B0-----:R-:W-:-:S03]  /*2380*/  IADD3 R4, P6, PT, R36, R15, RZ ;  /* 0x0000000f24047210 */ /* 0x001fc60007fde0ff */
[----:B------:R0:W-:Y:S02]  /*2390*/  STG.E desc[UR14][R10.64+0x80], R7 ;  /* 0x000080070a007986 */ /* 0x0001e4000c10190e */
[----:B-1----:R-:W-:Y:S01]  /*23a0*/  IMAD.X R5, RZ, RZ, R12, P6 ;  /* 0x000000ffff057224 */ /* 0x002fe200030e060c */
[C---:B------:R-:W-:Y:S01]  /*23b0*/  LEA R23, P6, R45.reuse, UR4, 0x2 ;  /* 0x000000042d177c11 */ /* 0x040fe2000f8c10ff */
[----:B------:R-:W1:Y:S01]  /*23c0*/  LDSM.16.M88.4 R8, [R50+0x100] ;  /* 0x000100003208783b */ /* 0x000e620000000200 */
[C---:B--2---:R-:W-:Y:S02]  /*23d0*/  IADD3 R6, P5, PT, R36.reuse, R13, RZ ;  /* 0x0000000d24067210 */ /* 0x044fe40007fbe0ff */
[----:B------:R-:W-:Y:S01]  /*23e0*/  LEA.HI.X R45, R45, UR5, RZ, 0x2, P6 ;  /* 0x000000052d2d7c11 */ /* 0x000fe2000b0f14ff */
[----:B------:R-:W2:Y:S01]  /*23f0*/  LDSM.16.M88.4 R12, [R50+0x200] ;  /* 0x00020000320c783b */ /* 0x000ea20000000200 */
[C---:B------:R-:W-:Y:S01]  /*2400*/  IADD3 R42, P6, PT, R36.reuse, R23, RZ ;  /* 0x00000017242a7210 */ /* 0x040fe20007fde0ff */
[----:B0-----:R-:W-:Y:S01]  /*2410*/  IMAD.X R7, RZ, RZ, R40, P5 ;  /* 0x000000ffff077224 */ /* 0x001fe200028e0628 */
[----:B------:R-:W-:-:S02]  /*2420*/  IADD3 R40, P4, PT, R36, R17, RZ ;  /* 0x0000001124287210 */ /* 0x000fc40007f9e0ff */
[----:B------:R-:W-:Y:S01]  /*2430*/  LEA R21, P5, R46, UR4, 0x2 ;  /* 0x000000042e157c11 */ /* 0x000fe2000f8a10ff */
[----:B------:R-:W0:Y:S01]  /*2440*/  LDSM.16.M88.4 R16, [R50+0x300] ;  /* 0x000300003210783b */ /* 0x000e220000000200 */
[----:B------:R-:W-:Y:S01]  /*2450*/  IMAD.X R43, RZ, RZ, R45, P6 ;  /* 0x000000ffff2b7224 */ /* 0x000fe200030e062d */
[----:B------:R-:W-:Y:S01]  /*2460*/  LEA R55, P6, R2, UR4, 0x2 ;  /* 0x0000000402377c11 */ /* 0x000fe2000f8c10ff */
[----:B------:R-:W-:Y:S01]  /*2470*/  IMAD.X R41, RZ, RZ, R44, P4 ;  /* 0x000000ffff297224 */ /* 0x000fe200020e062c */
[----:B------:R-:W-:Y:S02]  /*2480*/  LEA.HI.X R46, R46, UR5, RZ, 0x2, P5 ;  /* 0x000000052e2e7c11 */ /* 0x000fe4000a8f14ff */
[----:B------:R-:W-:Y:S02]  /*2490*/  IADD3 R44, P4, PT, R36, R21, RZ ;  /* 0x00000015242c7210 */ /* 0x000fe40007f9e0ff */
[----:B------:R-:W3:Y:S01]  /*24a0*/  LDSM.16.M88.4 R20, [R50+0x400] ;  /* 0x000400003214783b */ /* 0x000ee20000000200 */
[----:B------:R-:W-:-:S02]  /*24b0*/  LEA R57, P5, R3, UR4, 0x2 ;  /* 0x0000000403397c11 */ /* 0x000fc4000f8a10ff */
[----:B------:R-:W-:Y:S01]  /*24c0*/  IMAD.X R45, RZ, RZ, R46, P4 ;  /* 0x000000ffff2d7224 */ /* 0x000fe200020e062e */
[----:B------:R-:W-:Y:S02]  /*24d0*/  IADD3 R46, P3, PT, R36, R33, RZ ;  /* 0x00000021242e7210 */ /* 0x000fe40007f7e0ff */
[----:B------:R-:W4:Y:S01]  /*24e0*/  LDSM.16.M88.4 R32, [R50+0x600] ;  /* 0x000600003220783b */ /* 0x000f220000000200 */
[----:B------:R-:W-:Y:S02]  /*24f0*/  LEA R37, P4, R0, UR4, 0x2 ;  /* 0x0000000400257c11 */ /* 0x000fe4000f8810ff */
[----:B------:R-:W-:Y:S01]  /*2500*/  IMAD.X R47, RZ, RZ, R47, P3 ;  /* 0x000000ffff2f7224 */ /* 0x000fe200018e062f */
[----:B------:R-:W5:Y:S01]  /*2510*/  LDSM.16.M88.4 R48, [R50+0x700] ;  /* 0x000700003230783b */ /* 0x000f620000000200 */
[----:B------:R-:W-:Y:S02]  /*2520*/  IADD3 R56, P3, PT, R36, R57, RZ ;  /* 0x0000003924387210 */ /* 0x000fe40007f7e0ff */
[----:B------:R-:W-:-:S02]  /*2530*/  LEA.HI.X R3, R3, UR5, RZ, 0x2, P5 ;  /* 0x0000000503037c11 */ /* 0x000fc4000a8f14ff */
[----:B------:R-:W-:Y:S02]  /*2540*/  IADD3 R54, P0, PT, R36, R55, RZ ;  /* 0x0000003724367210 */ /* 0x000fe40007f1e0ff */
[----:B------:R-:W-:Y:S01]  /*2550*/  LEA.HI.X R2, R2, UR5, RZ, 0x2, P6 ;  /* 0x0000000502027c11 */ /* 0x000fe2000b0f14ff */
[----:B------:R-:W-:Y:S01]  /*2560*/  IMAD.X R57, RZ, RZ, R3, P3 ;  /* 0x000000ffff397224 */ /* 0x000fe200018e0603 */
[----:B------:R-:W-:Y:S02]  /*2570*/  IADD3 R36, P2, PT, R36, R37, RZ ;  /* 0x0000002524247210 */ /* 0x000fe40007f5e0ff */
[----:B------:R-:W-:Y:S01]  /*2580*/  LEA.HI.X R0, R0, UR5, RZ, 0x2, P4 ;  /* 0x0000000500007c11 */ /* 0x000fe2000a0f14ff */
[----:B-1----:R1:W-:Y:S01]  /*2590*/  STG.E desc[UR14][R4.64], R8 ;  /* 0x0000000804007986 */ /* 0x0023e2000c10190e */
[----:B------:R-:W-:-:S03]  /*25a0*/  IMAD.X R55, RZ, RZ, R2, P0 ;  /* 0x000000ffff377224 */ /* 0x000fc600000e0602 */
[----:B------:R1:W-:Y:S01]  /*25b0*/  STG.E desc[UR14][R4.64+0x80], R9 ;  /* 0x0000800904007986 */ /* 0x0003e2000c10190e */
[----:B------:R-:W-:-:S03]  /*25c0*/  IMAD.X R37, RZ, RZ, R0, P2 ;  /* 0x000000ffff257224 */ /* 0x000fc600010e0600 */
[----:B------:R1:W-:Y:S04]  /*25d0*/  STG.E desc[UR14][R6.64], R10 ;  /* 0x0000000a06007986 */ /* 0x0003e8000c10190e */
[----:B------:R1:W-:Y:S04]  /*25e0*/  STG.E desc[UR14][R6.64+0x80], R11 ;  /* 0x0000800b06007986 */ /* 0x0003e8000c10190e */
[----:B--2---:R1:W-:Y:S04]  /*25f0*/  STG.E desc[UR14][R28.64], R12 ;  /* 0x0000000c1c007986 */ /* 0x0043e8000c10190e */
[----:B------:R1:W-:Y:S04]  /*2600*/  STG.E desc[UR14][R28.64+0x80], R13 ;  /* 0x0000800d1c007986 */ /* 0x0003e8000c10190e */
[----:B------:R1:W-:Y:S04]  /*2610*/  STG.E desc[UR14][R30.64], R14 ;  /* 0x0000000e1e007986 */ /* 0x0003e8000c10190e */
[----:B------:R1:W-:Y:S04]  /*2620*/  STG.E desc[UR14][R30.64+0x80], R15 ;  /* 0x0000800f1e007986 */ /* 0x0003e8000c10190e */
[----:B0-----:R1:W-:Y:S04]  /*2630*/  STG.E desc[UR14][R38.64], R16 ;  /* 0x0000001026007986 */ /* 0x0013e8000c10190e */
[----:B------:R1:W-:Y:S04]  /*2640*/  STG.E desc[UR14][R38.64+0x80], R17 ;  /* 0x0000801126007986 */ /* 0x0003e8000c10190e */
[----:B------:R1:W-:Y:S04]  /*2650*/  STG.E desc[UR14][R40.64], R18 ;  /* 0x0000001228007986 */ /* 0x0003e8000c10190e */
[----:B------:R1:W-:Y:S04]  /*2660*/  STG.E desc[UR14][R40.64+0x80], R19 ;  /* 0x0000801328007986 */ /* 0x0003e8000c10190e */
[----:B---3--:R1:W-:Y:S04]  /*2670*/  STG.E desc[UR14][R42.64], R20 ;  /* 0x000000142a007986 */ /* 0x0083e8000c10190e */
[----:B------:R1:W-:Y:S04]  /*2680*/  STG.E desc[UR14][R42.64+0x80], R21 ;  /* 0x000080152a007986 */ /* 0x0003e8000c10190e */
[----:B------:R1:W-:Y:S04]  /*2690*/  STG.E desc[UR14][R44.64], R22 ;  /* 0x000000162c007986 */ /* 0x0003e8000c10190e */
[----:B------:R1:W-:Y:S04]  /*26a0*/  STG.E desc[UR14][R44.64+0x80], R23 ;  /* 0x000080172c007986 */ /* 0x0003e8000c10190e */
[----:B------:R1:W-:Y:S04]  /*26b0*/  STG.E desc[UR14][R46.64], R24 ;  /* 0x000000182e007986 */ /* 0x0003e8000c10190e */
[----:B------:R1:W-:Y:S04]  /*26c0*/  STG.E desc[UR14][R46.64+0x80], R25 ;  /* 0x000080192e007986 */ /* 0x0003e8000c10190e */
[----:B------:R1:W-:Y:S04]  /*26d0*/  STG.E desc[UR14][R52.64], R26 ;  /* 0x0000001a34007986 */ /* 0x0003e8000c10190e */
[----:B------:R1:W-:Y:S04]  /*26e0*/  STG.E desc[UR14][R52.64+0x80], R27 ;  /* 0x0000801b34007986 */ /* 0x0003e8000c10190e */
[----:B----4-:R1:W-:Y:S04]  /*26f0*/  STG.E desc[UR14][R58.64], R32 ;  /* 0x000000203a007986 */ /* 0x0103e8000c10190e */
[----:B------:R1:W-:Y:S04]  /*2700*/  STG.E desc[UR14][R58.64+0x80], R33 ;  /* 0x000080213a007986 */ /* 0x0003e8000c10190e */
[----:B------:R1:W-:Y:S04]  /*2710*/  STG.E desc[UR14][R56.64], R34 ;  /* 0x0000002238007986 */ /* 0x0003e8000c10190e */
[----:B------:R1:W-:Y:S04]  /*2720*/  STG.E desc[UR14][R56.64+0x80], R35 ;  /* 0x0000802338007986 */ /* 0x0003e8000c10190e */
[----:B-----5:R1:W-:Y:S04]  /*2730*/  STG.E desc[UR14][R54.64], R48 ;  /* 0x0000003036007986 */ /* 0x0203e8000c10190e */
[----:B------:R1:W-:Y:S04]  /*2740*/  STG.E desc[UR14][R54.64+0x80], R49 ;  /* 0x0000803136007986 */ /* 0x0003e8000c10190e */
[----:B------:R1:W-:Y:S04]  /*2750*/  STG.E desc[UR14][R36.64], R50 ;  /* 0x0000003224007986 */ /* 0x0003e8000c10190e */
[----:B------:R1:W-:Y:S01]  /*2760*/  STG.E desc[UR14][R36.64+0x80], R51 ;  /* 0x0000803324007986 */ /* 0x0003e2000c10190e */
[----:B------:R-:W-:Y:S06]  /*2770*/  BAR.SYNC.DEFER_BLOCKING 0x0 ;  /* 0x0000000000007b1d */ /* 0x000fec0000010000 */
[----:B------:R-:W-:Y:S05]  /*2780*/  @P1 BRA `(.L_x_8) ;  /* 0x00000000009c1947 */ /* 0x000fea0003800000 */
[----:B------:R-:W-:Y:S01]  /*2790*/  NOP ;  /* 0x0000000000007918 */ /* 0x000fe20000000000 */
[----:B------:R-:W-:Y:S01]  /*27a0*/  UMOV UR4, 0x50 ;  /* 0x0000005000047882 */ /* 0x000fe20000000000 */
[----:B------:R-:W-:Y:S01]  /*27b0*/  IMAD.U32 R0, RZ, RZ, UR13 ;  /* 0x0000000dff007e24 */ /* 0x000fe2000f8e00ff */
[----:B------:R-:W-:Y:S01]  /*27c0*/  ULEA UR6, UR6, UR4, 0x18 ;  /* 0x0000000406067291 */ /* 0x000fe2000f8ec0ff */
[----:B------:R-:W-:Y:S02]  /*27d0*/  IMAD.MOV.U32 R3, RZ, RZ, 0x3 ;  /* 0x00000003ff037424 */ /* 0x000fe400078e00ff */
[----:B-1----:R-:W-:Y:S01]  /*27e0*/  IMAD.MOV.U32 R7, RZ, RZ, 0x1 ;  /* 0x00000001ff077424 */ /* 0x002fe200078e00ff */
[----:B------:R-:W-:-:S04]  /*27f0*/  LOP3.LUT R0, R0, 0xffff, RZ, 0xc0, !PT ;  /* 0x0000ffff00007812 */ /* 0x000fc800078ec0ff */
[----:B------:R-:W-:Y:S01]  /*2800*/  SHF.R.U32.HI R0, RZ, 0x5, R0 ;  /* 0x00000005ff007819 */ /* 0x000fe20000011600 */
[----:B------:R-:W0:Y:S04]  /*2810*/  LDS R5, [UR6] ;  /* 0x00000006ff057984 */ /* 0x000e280008000800 */
[----:B------:R-:W-:Y:S01]  /*2820*/  VIADD R2, R0, 0x10 ;  /* 0x0000001000027836 */ /* 0x000fe20000000000 */
[----:B------:R-:W-:-:S04]  /*2830*/  SHF.L.U32 R0, R3, R0, RZ ;  /* 0x0000000003007219 */ /* 0x000fc800000006ff */
[----:B------:R-:W-:-:S04]  /*2840*/  SHF.L.U32 R3, R7, R2, RZ ;  /* 0x0000000207037219 */ /* 0x000fc800000006ff */
[----:B------:R-:W-:-:S04]  /*2850*/  LOP3.LUT R0, R3, R0, RZ, 0xfc, !PT ;  /* 0x0000000003007212 */ /* 0x000fc800078efcff */
[C---:B------:R-:W-:Y:S02]  /*2860*/  LOP3.LUT R2, R0.reuse, 0xffff, RZ, 0xc0, !PT ;  /* 0x0000ffff00027812 */ /* 0x040fe400078ec0ff */
[----:B0-----:R-:W-:-:S04]  /*2870*/  LOP3.LUT R3, R0, 0xffff, R5, 0x80, !PT ;  /* 0x0000ffff00037812 */ /* 0x001fc800078e8005 */
[----:B------:R-:W-:-:S13]  /*2880*/  ISETP.NE.AND P0, PT, R3, R2, PT ;  /* 0x000000020300720c */ /* 0x000fda0003f05270 */
[----:B------:R-:W-:Y:S05]  /*2890*/  @P0 BRA `(.L_x_9) ;  /* 0x0000000000500947 */ /* 0x000fea0003800000 */
[----:B------:R-:W-:Y:S02]  /*28a0*/  SHF.R.U32.HI R5, RZ, 0x10, R5 ;  /* 0x00000010ff057819 */ /* 0x000fe40000011605 */
[----:B------:R-:W-:-:S04]  /*28b0*/  SHF.R.U32.HI R2, RZ, 0x10, R0 ;  /* 0x00000010ff027819 */ /* 0x000fc80000011600 */
[----:B------:R-:W-:-:S04]  /*28c0*/  LOP3.LUT R5, R5, R2, RZ, 0xc0, !PT ;  /* 0x0000000205057212 */ /* 0x000fc800078ec0ff */
[----:B------:R-:W-:-:S13]  /*28d0*/  ISETP.NE.AND P0, PT, R5, R2, PT ;  /* 0x000000020500720c */ /* 0x000fda0003f05270 */
[----:B------:R-:W-:Y:S05]  /*28e0*/  @P0 BRA `(.L_x_10) ;  /* 0x0000000000300947 */ /* 0x000fea0003800000 */
[----:B------:R-:W-:Y:S01]  /*28f0*/  R2UR UR4, R0 ;  /* 0x00000000000472ca */ /* 0x000fe200000e0000 */
[----:B------:R-:W-:Y:S01]  /*2900*/  VOTEU.ANY UR5, UPT, PT ;  /* 0x0000000000057886 */ /* 0x000fe200038e0100 */
[----:B------:R-:W0:Y:S01]  /*2910*/  S2R R0, SR_LANEID ;  /* 0x0000000000007919 */ /* 0x000e220000000000 */
[----:B------:R-:W-:-:S10]  /*2920*/  UFLO.U32 UR5, UR5 ;  /* 0x00000005000572bd */ /* 0x000fd400080e0000 */
[----:B------:R-:W-:-:S06]  /*2930*/  ULOP3.LUT UR4, URZ, UR4, URZ, 0x33, !UPT ;  /* 0x00000004ff047292 */ /* 0x000fcc000f8e33ff */
[----:B------:R-:W-:-:S04]  /*2940*/  IMAD.U32 R2, RZ, RZ, UR4 ;  /* 0x00000004ff027e24 */ /* 0x000fc8000f8e00ff */
[----:B------:R-:W1:Y:S02]  /*2950*/  REDUX UR7, R2 ;  /* 0x00000000020773c4 */ /* 0x000e640000000000 */
[----:B------:R2:W-:Y:S01]  /*2960*/  UTCATOMSWS.AND URZ, UR4 ;  /* 0x0000000400ff79e3 */ /* 0x0005e20008000000 */
[----:B0-----:R-:W-:Y:S01]  /*2970*/  ISETP.EQ.U32.AND P0, PT, R0, UR5, PT ;  /* 0x0000000500007c0c */ /* 0x001fe2000bf02070 */
[----:B-1----:R-:W-:-:S12]  /*2980*/  IMAD.U32 R0, RZ, RZ, UR7 ;  /* 0x00000007ff007e24 */ /* 0x002fd8000f8e00ff */
[----:B------:R2:W-:Y:S01]  /*2990*/  @P0 ATOMS.AND RZ, [UR6], R0 ;  /* 0x00000000ffff098c */ /* 0x0005e2000a800006 */
[----:B------:R-:W-:Y:S05]  /*29a0*/  BRA `(.L_x_8) ;  /* 0x0000000000147947 */ /* 0x000fea0003800000 */
.L_x_10:
[----:B------:R-:W-:-:S07]  /*29b0*/  MOV R2, 0x29d0 ;  /* 0x000029d000027802 */ /* 0x000fce0000000f00 */
[----:B------:R-:W-:Y:S05]  /*29c0*/  CALL.REL.NOINC `($__internal_0_$__cuda_sm10x_tcgen05_guardrail_trap_col_being_dealloced_not_returned_by_alloc) ;  /* 0x0000000000207944 */ /* 0x000fea0003c00000 */
[----:B------:R-:W-:Y:S05]  /*29d0*/  BRA `(.L_x_8) ;  /* 0x0000000000087947 */ /* 0x000fea0003800000 */
.L_x_9:
[----:B------:R-:W-:-:S07]  /*29e0*/  MOV R2, 0x2a00 ;  /* 0x00002a0000027802 */ /* 0x000fce0000000f00 */
[----:B------:R-:W-:Y:S05]  /*29f0*/  CALL.REL.NOINC `($__internal_2_$__cuda_sm10x_tcgen05_guardrail_trap_unallocated_columns_being_dealloced) ;  /* 0x00000000002c7944 */ /* 0x000fea0003c00000 */
.L_x_8:
[----:B------:R-:W-:Y:S01]  /*2a00*/  NOP ;  /* 0x0000000000007918 */ /* 0x000fe20000000000 */
[----:B--2---:R-:W-:Y:S05]  /*2a10*/  EXIT ;  /* 0x000000000000794d */ /* 0x004fea0003800000 */
.L_x_7:
[----:B------:R-:W0:Y:S02]  /*2a20*/  SYNCS.PHASECHK.TRANS64.TRYWAIT P0, [UR12+0xc000], RZ ;  /* 0x00c000ffff0075a7 */ /* 0x000e24000800110c */
[----:B0-----:R-:W-:Y:S05]  /*2a30*/  @!P0 BRA `(.L_x_7) ;  /* 0xfffffffc00f88947 */ /* 0x001fea000383ffff */
[----:B------:R-:W-:Y:S05]  /*2a40*/  BRA `(.L_x_11) ;  /* 0xfffffff400207947 */ /* 0x000fea000383ffff */
        .weak           $__internal_0_$__cuda_sm10x_tcgen05_guardrail_trap_col_being_dealloced_not_returned_by_alloc
        .type           $__internal_0_$__cuda_sm10x_tcgen05_guardrail_trap_col_being_dealloced_not_returned_by_alloc,@function
        .size           $__internal_0_$__cuda_sm10x_tcgen05_guardrail_trap_col_being_dealloced_not_returned_by_alloc,($__internal_1_$__cuda_sm10x_tcgen05_guardrail_trap_phase_invalid_during_alloc - $__internal_0_$__cuda_sm10x_tcgen05_guardrail_trap_col_being_dealloced_not_returned_by_alloc)
$__internal_0_$__cuda_sm10x_tcgen05_guardrail_trap_col_being_dealloced_not_returned_by_alloc:
[----:B------:R-:W-:Y:S05]  /*2a50*/  BPT.TRAP 0x1 ;  /* 0x000000040000795c */ /* 0x000fea0000300000 */
[----:B------:R-:W-:-:S04]  /*2a60*/  IMAD.MOV.U32 R3, RZ, RZ, 0x0 ;  /* 0x00000000ff037424 */ /* 0x000fc800078e00ff */
[----:B------:R-:W-:Y:S05]  /*2a70*/  RET.REL.NODEC R2 `(gluon_mma) ;  /* 0xffffffd402607950 */ /* 0x000fea0003c3ffff */
        .weak           $__internal_1_$__cuda_sm10x_tcgen05_guardrail_trap_phase_invalid_during_alloc
        .type           $__internal_1_$__cuda_sm10x_tcgen05_guardrail_trap_phase_invalid_during_alloc,@function
        .size           $__internal_1_$__cuda_sm10x_tcgen05_guardrail_trap_phase_invalid_during_alloc,($__internal_2_$__cuda_sm10x_tcgen05_guardrail_trap_unallocated_columns_being_dealloced - $__internal_1_$__cuda_sm10x_tcgen05_guardrail_trap_phase_invalid_during_alloc)
$__internal_1_$__cuda_sm10x_tcgen05_guardrail_trap_phase_invalid_during_alloc:
[----:B------:R-:W-:Y:S05]  /*2a80*/  BPT.TRAP 0x1 ;  /* 0x000000040000795c */ /* 0x000fea0000300000 */
[----:B------:R-:W-:-:S04]  /*2a90*/  IMAD.MOV.U32 R3, RZ, RZ, 0x0 ;  /* 0x00000000ff037424 */ /* 0x000fc800078e00ff */
[----:B------:R-:W-:Y:S05]  /*2aa0*/  RET.REL.NODEC R2 `(gluon_mma) ;  /* 0xffffffd402547950 */ /* 0x000fea0003c3ffff */
        .weak           $__internal_2_$__cuda_sm10x_tcgen05_guardrail_trap_unallocated_columns_being_dealloced
        .type           $__internal_2_$__cuda_sm10x_tcgen05_guardrail_trap_unallocated_columns_being_dealloced,@function
        .size           $__internal_2_$__cuda_sm10x_tcgen05_guardrail_trap_unallocated_columns_being_dealloced,(.L_x_15 - $__internal_2_$__cuda_sm10x_tcgen05_guardrail_trap_unallocated_columns_being_dealloced)
$__internal_2_$__cuda_sm10x_tcgen05_guardrail_trap_unallocated_columns_being_dealloced:
[----:B------:R-:W-:Y:S05]  /*2ab0*/  BPT.TRAP 0x1 ;  /* 0x000000040000795c */ /* 0x000fea0000300000 */
[----:B------:R-:W-:-:S04]  /*2ac0*/  IMAD.MOV.U32 R3, RZ, RZ, 0x0 ;  /* 0x00000000ff037424 */ /* 0x000fc800078e00ff */
[----:B------:R-:W-:Y:S05]  /*2ad0*/  RET.REL.NODEC R2 `(gluon_mma) ;  /* 0xffffffd402487950 */ /* 0x000fea0003c3ffff */
.L_x_12:
[----:B------:R-:W-:-:S00]  /*2ae0*/  BRA `(.L_x_12) ;  /* 0xfffffffc00fc7947 */ /* 0x000fc0000383ffff */
[----:B------:R-:W-:-:S00]  /*2af0*/  NOP ;  /* 0x0000000000007918 */ /* 0x000fc00000000000 */
        /* <DEDUP_REMOVED lines=8> */
.L_x_15:


//--------------------- .nv.shared.gluon_mma      --------------------------
	.section	.nv.shared.gluon_mma,"aw",@nobits
	.sectionflags	@""
	.align	16
	.zero		1024


//--------------------- .nv.shared.reserved.0     --------------------------
	.section	.nv.shared.reserved.0,"aw",@nobits
	.align	8
	.weak		__nv_reservedSMEM_offset_0_alias
	.size		__nv_reservedSMEM_offset_0_alias, 0, 64
	.other		__nv_reservedSMEM_offset_0_alias,@"STO_CUDA_RESERVED_SHARED STV_DEFAULT"
__nv_reservedSMEM_offset_0_alias:
	.zero		0
.nv.shared.reserved.0:
	.zero		64
	.weak		__nv_reservedSMEM_allocation_phase
	.type		__nv_reservedSMEM_allocation_phase,@object
	.size		__nv_reservedSMEM_allocation_phase,(.L_0 - __nv_reservedSMEM_allocation_phase)
__nv_reservedSMEM_allocation_phase:
	.zero		1
.L_0:
	.zero		7
	.weak		__nv_reservedSMEM_devtool_atexit_pc
	.type		__nv_reservedSMEM_devtool_atexit_pc,@object
	.size		__nv_reservedSMEM_devtool_atexit_pc,(__nv_reservedSMEM_allocation_mask - __nv_reservedSMEM_devtool_atexit_pc)
__nv_reservedSMEM_devtool_atexit_pc:
	.zero		8
	.weak		__nv_reservedSMEM_allocation_mask
	.type		__nv_reservedSMEM_allocation_mask,@object
	.size		__nv_reservedSMEM_allocation_mask,(.L_2 - __nv_reservedSMEM_allocation_mask)
__nv_reservedSMEM_allocation_mask:
	.zero		4
.L_2:


//--------------------- .nv.constant0.gluon_mma   --------------------------
	.section	.nv.constant0.gluon_mma,"a",@progbits
	.sectionflags	@""
	.align	4
.nv.constant0.gluon_mma:
	.zero		936


//--------------------- SYMBOLS --------------------------

	.type		.nv.reservedSmem.offset0,@object
	.size		.nv.reservedSmem.offset0,0x4
	.type		.nv.reservedSmem.cap,@object
	.size		.nv.reservedSmem.cap,0x4
